//
// Generated by NVIDIA NVVM Compiler
//
// Compiler Build ID: CL-36424714
// Cuda compilation tools, release 13.0, V13.0.88
// Based on NVVM 20.0.0
//

.version 9.0
.target sm_100
.address_size 64

	// .globl	_Z12gpuDistancesPfS_S_iii
.extern .shared .align 16 .b8 sB[];

.visible .entry _Z12gpuDistancesPfS_S_iii(
	.param .u64 .ptr .align 1 _Z12gpuDistancesPfS_S_iii_param_0,
	.param .u64 .ptr .align 1 _Z12gpuDistancesPfS_S_iii_param_1,
	.param .u64 .ptr .align 1 _Z12gpuDistancesPfS_S_iii_param_2,
	.param .u32 _Z12gpuDistancesPfS_S_iii_param_3,
	.param .u32 _Z12gpuDistancesPfS_S_iii_param_4,
	.param .u32 _Z12gpuDistancesPfS_S_iii_param_5
)
{
	.reg .pred 	%p<6>;
	.reg .b32 	%r<66>;
	.reg .b32 	%f<99>;
	.reg .b64 	%rd<63>;

	ld.param.u64 	%rd3, [_Z12gpuDistancesPfS_S_iii_param_0];
	ld.param.u64 	%rd4, [_Z12gpuDistancesPfS_S_iii_param_1];
	ld.param.u64 	%rd5, [_Z12gpuDistancesPfS_S_iii_param_2];
	ld.param.u32 	%r18, [_Z12gpuDistancesPfS_S_iii_param_3];
	ld.param.u32 	%r19, [_Z12gpuDistancesPfS_S_iii_param_5];
	cvta.to.global.u64 	%rd1, %rd5;
	mov.u32 	%r20, %ctaid.x;
	mov.u32 	%r61, %tid.x;
	shl.b32 	%r2, %r20, 4;
	cvta.to.global.u64 	%rd6, %rd4;
	mad.lo.s32 	%r21, %r2, %r19, %r61;
	mul.wide.s32 	%rd7, %r21, 4;
	add.s64 	%rd8, %rd6, %rd7;
	ld.global.f32 	%f33, [%rd8];
	shl.b32 	%r22, %r61, 2;
	mov.u32 	%r23, sB;
	add.s32 	%r24, %r23, %r22;
	st.shared.f32 	[%r24], %f33;
	mul.wide.s32 	%rd9, %r19, 4;
	add.s64 	%rd10, %rd8, %rd9;
	ld.global.f32 	%f34, [%rd10];
	shl.b32 	%r3, %r19, 2;
	add.s32 	%r25, %r24, %r3;
	st.shared.f32 	[%r25], %f34;
	add.s64 	%rd11, %rd10, %rd9;
	ld.global.f32 	%f35, [%rd11];
	add.s32 	%r26, %r25, %r3;
	st.shared.f32 	[%r26], %f35;
	add.s64 	%rd12, %rd11, %rd9;
	ld.global.f32 	%f36, [%rd12];
	add.s32 	%r27, %r26, %r3;
	st.shared.f32 	[%r27], %f36;
	add.s64 	%rd13, %rd12, %rd9;
	ld.global.f32 	%f37, [%rd13];
	add.s32 	%r28, %r27, %r3;
	st.shared.f32 	[%r28], %f37;
	add.s64 	%rd14, %rd13, %rd9;
	ld.global.f32 	%f38, [%rd14];
	add.s32 	%r29, %r28, %r3;
	st.shared.f32 	[%r29], %f38;
	add.s64 	%rd15, %rd14, %rd9;
	ld.global.f32 	%f39, [%rd15];
	add.s32 	%r30, %r29, %r3;
	st.shared.f32 	[%r30], %f39;
	add.s64 	%rd16, %rd15, %rd9;
	ld.global.f32 	%f40, [%rd16];
	add.s32 	%r31, %r30, %r3;
	st.shared.f32 	[%r31], %f40;
	add.s64 	%rd17, %rd16, %rd9;
	ld.global.f32 	%f41, [%rd17];
	add.s32 	%r32, %r31, %r3;
	st.shared.f32 	[%r32], %f41;
	add.s64 	%rd18, %rd17, %rd9;
	ld.global.f32 	%f42, [%rd18];
	add.s32 	%r33, %r32, %r3;
	st.shared.f32 	[%r33], %f42;
	add.s64 	%rd19, %rd18, %rd9;
	ld.global.f32 	%f43, [%rd19];
	add.s32 	%r34, %r33, %r3;
	st.shared.f32 	[%r34], %f43;
	add.s64 	%rd20, %rd19, %rd9;
	ld.global.f32 	%f44, [%rd20];
	add.s32 	%r35, %r34, %r3;
	st.shared.f32 	[%r35], %f44;
	add.s64 	%rd21, %rd20, %rd9;
	ld.global.f32 	%f45, [%rd21];
	add.s32 	%r36, %r35, %r3;
	st.shared.f32 	[%r36], %f45;
	add.s64 	%rd22, %rd21, %rd9;
	ld.global.f32 	%f46, [%rd22];
	add.s32 	%r37, %r36, %r3;
	st.shared.f32 	[%r37], %f46;
	add.s64 	%rd23, %rd22, %rd9;
	ld.global.f32 	%f47, [%rd23];
	add.s32 	%r38, %r37, %r3;
	st.shared.f32 	[%r38], %f47;
	add.s64 	%rd24, %rd23, %rd9;
	ld.global.f32 	%f48, [%rd24];
	add.s32 	%r39, %r38, %r3;
	st.shared.f32 	[%r39], %f48;
	bar.sync 	0;
	setp.ge.s32 	%p1, %r61, %r18;
	@%p1 bra 	$L__BB0_8;
	ld.param.u32 	%r59, [_Z12gpuDistancesPfS_S_iii_param_5];
	mov.u32 	%r4, %ntid.x;
	setp.gt.s32 	%p2, %r59, 0;
	@%p2 bra 	$L__BB0_4;
	mul.lo.s32 	%r5, %r2, %r18;
	mul.wide.s32 	%rd27, %r18, 4;
$L__BB0_3:
	add.s32 	%r40, %r5, %r61;
	mul.wide.s32 	%rd25, %r40, 4;
	add.s64 	%rd26, %rd1, %rd25;
	mov.b32 	%r41, 0;
	st.global.u32 	[%rd26], %r41;
	add.s64 	%rd28, %rd26, %rd27;
	st.global.u32 	[%rd28], %r41;
	add.s64 	%rd29, %rd28, %rd27;
	st.global.u32 	[%rd29], %r41;
	add.s64 	%rd30, %rd29, %rd27;
	st.global.u32 	[%rd30], %r41;
	add.s64 	%rd31, %rd30, %rd27;
	st.global.u32 	[%rd31], %r41;
	add.s64 	%rd32, %rd31, %rd27;
	st.global.u32 	[%rd32], %r41;
	add.s64 	%rd33, %rd32, %rd27;
	st.global.u32 	[%rd33], %r41;
	add.s64 	%rd34, %rd33, %rd27;
	st.global.u32 	[%rd34], %r41;
	add.s64 	%rd35, %rd34, %rd27;
	st.global.u32 	[%rd35], %r41;
	add.s64 	%rd36, %rd35, %rd27;
	st.global.u32 	[%rd36], %r41;
	add.s64 	%rd37, %rd36, %rd27;
	st.global.u32 	[%rd37], %r41;
	add.s64 	%rd38, %rd37, %rd27;
	st.global.u32 	[%rd38], %r41;
	add.s64 	%rd39, %rd38, %rd27;
	st.global.u32 	[%rd39], %r41;
	add.s64 	%rd40, %rd39, %rd27;
	st.global.u32 	[%rd40], %r41;
	add.s64 	%rd41, %rd40, %rd27;
	st.global.u32 	[%rd41], %r41;
	add.s64 	%rd42, %rd41, %rd27;
	st.global.u32 	[%rd42], %r41;
	add.s32 	%r61, %r61, %r4;
	setp.lt.s32 	%p3, %r61, %r18;
	@%p3 bra 	$L__BB0_3;
	bra.uni 	$L__BB0_8;
$L__BB0_4:
	mul.lo.s32 	%r6, %r2, %r18;
	cvta.to.global.u64 	%rd2, %rd3;
	mul.wide.s32 	%rd47, %r18, 4;
$L__BB0_5:
	ld.param.u32 	%r60, [_Z12gpuDistancesPfS_S_iii_param_5];
	neg.s32 	%r63, %r60;
	mov.f32 	%f83, 0f00000000;
	mov.u32 	%r62, %r61;
	mov.u32 	%r64, %r23;
	mov.f32 	%f84, %f83;
	mov.f32 	%f85, %f83;
	mov.f32 	%f86, %f83;
	mov.f32 	%f87, %f83;
	mov.f32 	%f88, %f83;
	mov.f32 	%f89, %f83;
	mov.f32 	%f90, %f83;
	mov.f32 	%f91, %f83;
	mov.f32 	%f92, %f83;
	mov.f32 	%f93, %f83;
	mov.f32 	%f94, %f83;
	mov.f32 	%f95, %f83;
	mov.f32 	%f96, %f83;
	mov.f32 	%f97, %f83;
	mov.f32 	%f98, %f83;
$L__BB0_6:
	mul.wide.s32 	%rd43, %r62, 4;
	add.s64 	%rd44, %rd2, %rd43;
	ld.global.f32 	%f50, [%rd44];
	ld.shared.f32 	%f51, [%r64];
	sub.f32 	%f52, %f50, %f51;
	fma.rn.f32 	%f98, %f52, %f52, %f98;
	add.s32 	%r43, %r64, %r3;
	ld.shared.f32 	%f53, [%r43];
	sub.f32 	%f54, %f50, %f53;
	fma.rn.f32 	%f97, %f54, %f54, %f97;
	add.s32 	%r44, %r43, %r3;
	ld.shared.f32 	%f55, [%r44];
	sub.f32 	%f56, %f50, %f55;
	fma.rn.f32 	%f96, %f56, %f56, %f96;
	add.s32 	%r45, %r44, %r3;
	ld.shared.f32 	%f57, [%r45];
	sub.f32 	%f58, %f50, %f57;
	fma.rn.f32 	%f95, %f58, %f58, %f95;
	add.s32 	%r46, %r45, %r3;
	ld.shared.f32 	%f59, [%r46];
	sub.f32 	%f60, %f50, %f59;
	fma.rn.f32 	%f94, %f60, %f60, %f94;
	add.s32 	%r47, %r46, %r3;
	ld.shared.f32 	%f61, [%r47];
	sub.f32 	%f62, %f50, %f61;
	fma.rn.f32 	%f93, %f62, %f62, %f93;
	add.s32 	%r48, %r47, %r3;
	ld.shared.f32 	%f63, [%r48];
	sub.f32 	%f64, %f50, %f63;
	fma.rn.f32 	%f92, %f64, %f64, %f92;
	add.s32 	%r49, %r48, %r3;
	ld.shared.f32 	%f65, [%r49];
	sub.f32 	%f66, %f50, %f65;
	fma.rn.f32 	%f91, %f66, %f66, %f91;
	add.s32 	%r50, %r49, %r3;
	ld.shared.f32 	%f67, [%r50];
	sub.f32 	%f68, %f50, %f67;
	fma.rn.f32 	%f90, %f68, %f68, %f90;
	add.s32 	%r51, %r50, %r3;
	ld.shared.f32 	%f69, [%r51];
	sub.f32 	%f70, %f50, %f69;
	fma.rn.f32 	%f89, %f70, %f70, %f89;
	add.s32 	%r52, %r51, %r3;
	ld.shared.f32 	%f71, [%r52];
	sub.f32 	%f72, %f50, %f71;
	fma.rn.f32 	%f88, %f72, %f72, %f88;
	add.s32 	%r53, %r52, %r3;
	ld.shared.f32 	%f73, [%r53];
	sub.f32 	%f74, %f50, %f73;
	fma.rn.f32 	%f87, %f74, %f74, %f87;
	add.s32 	%r54, %r53, %r3;
	ld.shared.f32 	%f75, [%r54];
	sub.f32 	%f76, %f50, %f75;
	fma.rn.f32 	%f86, %f76, %f76, %f86;
	add.s32 	%r55, %r54, %r3;
	ld.shared.f32 	%f77, [%r55];
	sub.f32 	%f78, %f50, %f77;
	fma.rn.f32 	%f85, %f78, %f78, %f85;
	add.s32 	%r56, %r55, %r3;
	ld.shared.f32 	%f79, [%r56];
	sub.f32 	%f80, %f50, %f79;
	fma.rn.f32 	%f84, %f80, %f80, %f84;
	add.s32 	%r57, %r56, %r3;
	ld.shared.f32 	%f81, [%r57];
	sub.f32 	%f82, %f50, %f81;
	fma.rn.f32 	%f83, %f82, %f82, %f83;
	add.s32 	%r64, %r64, 4;
	add.s32 	%r63, %r63, 1;
	setp.ne.s32 	%p4, %r63, 0;
	add.s32 	%r62, %r62, %r18;
	@%p4 bra 	$L__BB0_6;
	add.s32 	%r58, %r6, %r61;
	mul.wide.s32 	%rd45, %r58, 4;
	add.s64 	%rd46, %rd1, %rd45;
	st.global.f32 	[%rd46], %f98;
	add.s64 	%rd48, %rd46, %rd47;
	st.global.f32 	[%rd48], %f97;
	add.s64 	%rd49, %rd48, %rd47;
	st.global.f32 	[%rd49], %f96;
	add.s64 	%rd50, %rd49, %rd47;
	st.global.f32 	[%rd50], %f95;
	add.s64 	%rd51, %rd50, %rd47;
	st.global.f32 	[%rd51], %f94;
	add.s64 	%rd52, %rd51, %rd47;
	st.global.f32 	[%rd52], %f93;
	add.s64 	%rd53, %rd52, %rd47;
	st.global.f32 	[%rd53], %f92;
	add.s64 	%rd54, %rd53, %rd47;
	st.global.f32 	[%rd54], %f91;
	add.s64 	%rd55, %rd54, %rd47;
	st.global.f32 	[%rd55], %f90;
	add.s64 	%rd56, %rd55, %rd47;
	st.global.f32 	[%rd56], %f89;
	add.s64 	%rd57, %rd56, %rd47;
	st.global.f32 	[%rd57], %f88;
	add.s64 	%rd58, %rd57, %rd47;
	st.global.f32 	[%rd58], %f87;
	add.s64 	%rd59, %rd58, %rd47;
	st.global.f32 	[%rd59], %f86;
	add.s64 	%rd60, %rd59, %rd47;
	st.global.f32 	[%rd60], %f85;
	add.s64 	%rd61, %rd60, %rd47;
	st.global.f32 	[%rd61], %f84;
	add.s64 	%rd62, %rd61, %rd47;
	st.global.f32 	[%rd62], %f83;
	add.s32 	%r61, %r61, %r4;
	setp.lt.s32 	%p5, %r61, %r18;
	@%p5 bra 	$L__BB0_5;
$L__BB0_8:
	ret;

}


// ===== COMPILED SASS (sm_100) =====

	.target	sm_100

	.elftype	@"ET_EXEC"


//--------------------- .note.nv.tkinfo           --------------------------
	.section	.note.nv.tkinfo,"",@"SHT_NOTE"
	.sectionflags	@"SHF_NOTE_NV_TKINFO"
	.tkinfo
        /*0018*/ 	.word	0x00000002
        /*0030*/ 	.string	""
        /*0030*/ 	.string	"ptxas"
        /*0030*/ 	.string	"Cuda compilation tools, release 13.0, V13.0.88"
        /*0030*/ 	.string	"Build cuda_13.0.r13.0/compiler.36424714_0"
        /*0030*/ 	.string	"-arch sm_100 -m 64 "



//--------------------- .note.nv.cuinfo           --------------------------
	.section	.note.nv.cuinfo,"",@"SHT_NOTE"
	.sectionflags	@"SHF_NOTE_NV_CUINFO"
        /*0018*/ 	.short	0x0002
        /*001a*/ 	.short	0x0064
        /*001c*/ 	.short	0x0082
	.zero		2


//--------------------- .nv.info                  --------------------------
	.section	.nv.info,"",@"SHT_CUDA_INFO"
	.align	4


	//----- nvinfo : EIATTR_REGCOUNT
	.align		4
        /*0000*/ 	.byte	0x04, 0x2f
        /*0002*/ 	.short	(.L_1 - .L_0)
	.align		4
.L_0:
        /*0004*/ 	.word	index@(_Z12gpuDistancesPfS_S_iii)
        /*0008*/ 	.word	0x00000028


	//----- nvinfo : EIATTR_FRAME_SIZE
	.align		4
.L_1:
        /*000c*/ 	.byte	0x04, 0x11
        /*000e*/ 	.short	(.L_3 - .L_2)
	.align		4
.L_2:
        /*0010*/ 	.word	index@(_Z12gpuDistancesPfS_S_iii)
        /*0014*/ 	.word	0x00000000


	//----- nvinfo : EIATTR_MIN_STACK_SIZE
	.align		4
.L_3:
        /*0018*/ 	.byte	0x04, 0x12
        /*001a*/ 	.short	(.L_5 - .L_4)
	.align		4
.L_4:
        /*001c*/ 	.word	index@(_Z12gpuDistancesPfS_S_iii)
        /*0020*/ 	.word	0x00000000
.L_5:


//--------------------- .nv.compat                --------------------------
	.section	.nv.compat,"",@"SHT_CUDA_COMPAT_INFO"
	.align	4
        /*0000*/ 	.byte	0x02, 0x09, 0x00, 0x00, 0x02, 0x02, 0x01, 0x00, 0x02, 0x05, 0x05, 0x00, 0x03, 0x07, 0x01, 0x01
        /*0010*/ 	.byte	0x02, 0x03, 0x00, 0x00, 0x02, 0x06, 0x01, 0x00, 0x04, 0x0b, 0x08, 0x00, 0x09, 0x00, 0x00, 0x00
        /*0020*/ 	.byte	0x00, 0x00, 0x00, 0x00


//--------------------- .nv.info._Z12gpuDistancesPfS_S_iii --------------------------
	.section	.nv.info._Z12gpuDistancesPfS_S_iii,"",@"SHT_CUDA_INFO"
	.sectionflags	@""
	.align	4


	//----- nvinfo : EIATTR_CUDA_API_VERSION
	.align		4
        /*0000*/ 	.byte	0x04, 0x37
        /*0002*/ 	.short	(.L_7 - .L_6)
.L_6:
        /*0004*/ 	.word	0x00000082


	//----- nvinfo : EIATTR_KPARAM_INFO
	.align		4
.L_7:
        /*0008*/ 	.byte	0x04, 0x17
        /*000a*/ 	.short	(.L_9 - .L_8)
.L_8:
        /*000c*/ 	.word	0x00000000
        /*0010*/ 	.short	0x0005
        /*0012*/ 	.short	0x0020
        /*0014*/ 	.byte	0x00, 0xf0, 0x11, 0x00


	//----- nvinfo : EIATTR_KPARAM_INFO
	.align		4
.L_9:
        /*0018*/ 	.byte	0x04, 0x17
        /*001a*/ 	.short	(.L_11 - .L_10)
.L_10:
        /*001c*/ 	.word	0x00000000
        /*0020*/ 	.short	0x0004
        /*0022*/ 	.short	0x001c
        /*0024*/ 	.byte	0x00, 0xf0, 0x11, 0x00


	//----- nvinfo : EIATTR_KPARAM_INFO
	.align		4
.L_11:
        /*0028*/ 	.byte	0x04, 0x17
        /*002a*/ 	.short	(.L_13 - .L_12)
.L_12:
        /*002c*/ 	.word	0x00000000
        /*0030*/ 	.short	0x0003
        /*0032*/ 	.short	0x0018
        /*0034*/ 	.byte	0x00, 0xf0, 0x11, 0x00


	//----- nvinfo : EIATTR_KPARAM_INFO
	.align		4
.L_13:
        /*0038*/ 	.byte	0x04, 0x17
        /*003a*/ 	.short	(.L_15 - .L_14)
.L_14:
        /*003c*/ 	.word	0x00000000
        /*0040*/ 	.short	0x0002
        /*0042*/ 	.short	0x0010
        /*0044*/ 	.byte	0x00, 0xf5, 0x21, 0x00


	//----- nvinfo : EIATTR_KPARAM_INFO
	.align		4
.L_15:
        /*0048*/ 	.byte	0x04, 0x17
        /*004a*/ 	.short	(.L_17 - .L_16)
.L_16:
        /*004c*/ 	.word	0x00000000
        /*0050*/ 	.short	0x0001
        /*0052*/ 	.short	0x0008
        /*0054*/ 	.byte	0x00, 0xf5, 0x21, 0x00


	//----- nvinfo : EIATTR_KPARAM_INFO
	.align		4
.L_17:
        /*0058*/ 	.byte	0x04, 0x17
        /*005a*/ 	.short	(.L_19 - .L_18)
.L_18:
        /*005c*/ 	.word	0x00000000
        /*0060*/ 	.short	0x0000
        /*0062*/ 	.short	0x0000
        /*0064*/ 	.byte	0x00, 0xf5, 0x21, 0x00


	//----- nvinfo : EIATTR_SPARSE_MMA_MASK
	.align		4
.L_19:
        /*0068*/ 	.byte	0x03, 0x50
        /*006a*/ 	.short	0x0000


	//----- nvinfo : EIATTR_MAXREG_COUNT
	.align		4
        /*006c*/ 	.byte	0x03, 0x1b
        /*006e*/ 	.short	0x00ff


	//----- nvinfo : EIATTR_NUM_BARRIERS
	.align		4
        /*0070*/ 	.byte	0x02, 0x4c
        /*0072*/ 	.byte	0x01
	.zero		1


	//----- nvinfo : EIATTR_MERCURY_ISA_VERSION
	.align		4
        /*0074*/ 	.byte	0x03, 0x5f
        /*0076*/ 	.short	0x0101


	//----- nvinfo : EIATTR_VRC_CTA_INIT_COUNT
	.align		4
        /*0078*/ 	.byte	0x02, 0x4a
	.zero		1
	.zero		1


	//----- nvinfo : EIATTR_EXIT_INSTR_OFFSETS
	.align		4
        /*007c*/ 	.byte	0x04, 0x1c
        /*007e*/ 	.short	(.L_21 - .L_20)


	//   ....[0]....
.L_20:
        /*0080*/ 	.word	0x000004e0


	//   ....[1]....
        /*0084*/ 	.word	0x00000790


	//   ....[2]....
        /*0088*/ 	.word	0x000025b0


	//----- nvinfo : EIATTR_CRS_STACK_SIZE
	.align		4
.L_21:
        /*008c*/ 	.byte	0x04, 0x1e
        /*008e*/ 	.short	(.L_23 - .L_22)
.L_22:
        /*0090*/ 	.word	0x00000000


	//----- nvinfo : EIATTR_CBANK_PARAM_SIZE
	.align		4
.L_23:
        /*0094*/ 	.byte	0x03, 0x19
        /*0096*/ 	.short	0x0024


	//----- nvinfo : EIATTR_PARAM_CBANK
	.align		4
        /*0098*/ 	.byte	0x04, 0x0a
        /*009a*/ 	.short	(.L_25 - .L_24)
	.align		4
.L_24:
        /*009c*/ 	.word	index@(.nv.constant0._Z12gpuDistancesPfS_S_iii)
        /*00a0*/ 	.short	0x0380
        /*00a2*/ 	.short	0x0024


	//----- nvinfo : EIATTR_SW_WAR
	.align		4
.L_25:
        /*00a4*/ 	.byte	0x04, 0x36
        /*00a6*/ 	.short	(.L_27 - .L_26)
.L_26:
        /*00a8*/ 	.word	0x00000008
.L_27:


//--------------------- .nv.callgraph             --------------------------
	.section	.nv.callgraph,"",@"SHT_CUDA_CALLGRAPH"
	.align	4
	.sectionentsize	8
	.align		4
        /*0000*/ 	.word	0x00000000
	.align		4
        /*0004*/ 	.word	0xffffffff
	.align		4
        /*0008*/ 	.word	0x00000000
	.align		4
        /*000c*/ 	.word	0xfffffffe
	.align		4
        /*0010*/ 	.word	0x00000000
	.align		4
        /*0014*/ 	.word	0xfffffffd
	.align		4
        /*0018*/ 	.word	0x00000000
	.align		4
        /*001c*/ 	.word	0xfffffffc


//--------------------- .text._Z12gpuDistancesPfS_S_iii --------------------------
	.section	.text._Z12gpuDistancesPfS_S_iii,"ax",@progbits
	.align	128
        .global         _Z12gpuDistancesPfS_S_iii
        .type           _Z12gpuDistancesPfS_S_iii,@function
        .size           _Z12gpuDistancesPfS_S_iii,(.L_x_8 - _Z12gpuDistancesPfS_S_iii)
        .other          _Z12gpuDistancesPfS_S_iii,@"STO_CUDA_ENTRY STV_DEFAULT"
_Z12gpuDistancesPfS_S_iii:
.text._Z12gpuDistancesPfS_S_iii:
[----:B------:R-:W-:Y:S01]  /*0000*/  LDC R1, c[0x0][0x37c] ;  /* 0x0000df00ff017b82 */ /* 0x000fe20000000800 */
[----:B------:R-:W0:Y:S07]  /*0010*/  S2R R36, SR_TID.X ;  /* 0x0000000000247919 */ /* 0x000e2e0000002100 */
[----:B------:R-:W1:Y:S01]  /*0020*/  S2UR UR4, SR_CTAID.X ;  /* 0x00000000000479c3 */ /* 0x000e620000002500 */
[----:B------:R-:W2:Y:S07]  /*0030*/  LDCU.64 UR8, c[0x0][0x358] ;  /* 0x00006b00ff0877ac */ /* 0x000eae0008000a00 */
[----:B------:R-:W0:Y:S08]  /*0040*/  LDC R19, c[0x0][0x3a0] ;  /* 0x0000e800ff137b82 */ /* 0x000e300000000800 */
[----:B------:R-:W3:Y:S01]  /*0050*/  LDC.64 R24, c[0x0][0x388] ;  /* 0x0000e200ff187b82 */ /* 0x000ee20000000a00 */
[----:B-1----:R-:W-:-:S06]  /*0060*/  USHF.L.U32 UR4, UR4, 0x4, URZ ;  /* 0x0000000404047899 */ /* 0x002fcc00080006ff */
[----:B0-----:R-:W-:-:S04]  /*0070*/  IMAD R3, R19, UR4, R36 ;  /* 0x0000000413037c24 */ /* 0x001fc8000f8e0224 */
[----:B---3--:R-:W-:-:S05]  /*0080*/  IMAD.WIDE R24, R3, 0x4, R24 ;  /* 0x0000000403187825 */ /* 0x008fca00078e0218 */
[----:B--2---:R0:W2:Y:S01]  /*0090*/  LDG.E R22, desc[UR8][R24.64] ;  /* 0x0000000818167981 */ /* 0x0040a2000c1e1900 */
[----:B------:R-:W-:-:S05]  /*00a0*/  IMAD.WIDE R32, R19, 0x4, R24 ;  /* 0x0000000413207825 */ /* 0x000fca00078e0218 */
[----:B------:R-:W3:Y:S01]  /*00b0*/  LDG.E R0, desc[UR8][R32.64] ;  /* 0x0000000820007981 */ /* 0x000ee2000c1e1900 */
[----:B------:R-:W-:-:S05]  /*00c0*/  IMAD.WIDE R34, R19, 0x4, R32 ;  /* 0x0000000413227825 */ /* 0x000fca00078e0220 */
[----:B------:R-:W4:Y:S01]  /*00d0*/  LDG.E R18, desc[UR8][R34.64] ;  /* 0x0000000822127981 */ /* 0x000f22000c1e1900 */
[----:B------:R-:W-:-:S05]  /*00e0*/  IMAD.WIDE R30, R19, 0x4, R34 ;  /* 0x00000004131e7825 */ /* 0x000fca00078e0222 */
[----:B------:R-:W5:Y:S01]  /*00f0*/  LDG.E R23, desc[UR8][R30.64] ;  /* 0x000000081e177981 */ /* 0x000f62000c1e1900 */
[----:B------:R-:W-:-:S04]  /*0100*/  IMAD.WIDE R26, R19, 0x4, R30 ;  /* 0x00000004131a7825 */ /* 0x000fc800078e021e */
[C---:B------:R-:W-:Y:S02]  /*0110*/  IMAD.WIDE R28, R19.reuse, 0x4, R26 ;  /* 0x00000004131c7825 */ /* 0x040fe400078e021a */
[----:B------:R-:W5:Y:S02]  /*0120*/  LDG.E R26, desc[UR8][R26.64] ;  /* 0x000000081a1a7981 */ /* 0x000f64000c1e1900 */
[C---:B------:R-:W-:Y:S02]  /*0130*/  IMAD.WIDE R16, R19.reuse, 0x4, R28 ;  /* 0x0000000413107825 */ /* 0x040fe400078e021c */
[----:B------:R-:W5:Y:S02]  /*0140*/  LDG.E R28, desc[UR8][R28.64] ;  /* 0x000000081c1c7981 */ /* 0x000f64000c1e1900 */
[C---:B------:R-:W-:Y:S02]  /*0150*/  IMAD.WIDE R14, R19.reuse, 0x4, R16 ;  /* 0x00000004130e7825 */ /* 0x040fe400078e0210 */
[----:B------:R-:W5:Y:S02]  /*0160*/  LDG.E R16, desc[UR8][R16.64] ;  /* 0x0000000810107981 */ /* 0x000f64000c1e1900 */
[----:B------:R-:W-:-:S02]  /*0170*/  IMAD.WIDE R8, R19, 0x4, R14 ;  /* 0x0000000413087825 */ /* 0x000fc400078e020e */
        /* <DEDUP_REMOVED lines=8> */
[----:B------:R1:W5:Y:S02]  /*0200*/  LDG.E R2, desc[UR8][R2.64] ;  /* 0x0000000802027981 */ /* 0x000364000c1e1900 */
[C---:B------:R-:W-:Y:S02]  /*0210*/  IMAD.WIDE R6, R19.reuse, 0x4, R4 ;  /* 0x0000000413067825 */ /* 0x040fe400078e0204 */
[----:B------:R1:W5:Y:S02]  /*0220*/  LDG.E R4, desc[UR8][R4.64] ;  /* 0x0000000804047981 */ /* 0x000364000c1e1900 */
[C---:B------:R-:W-:Y:S01]  /*0230*/  IMAD.WIDE R20, R19.reuse, 0x4, R6 ;  /* 0x0000000413147825 */ /* 0x040fe200078e0206 */
[----:B------:R-:W1:Y:S01]  /*0240*/  S2UR UR6, SR_CgaCtaId ;  /* 0x00000000000679c3 */ /* 0x000e620000008800 */
[----:B------:R1:W5:Y:S02]  /*0250*/  LDG.E R6, desc[UR8][R6.64] ;  /* 0x0000000806067981 */ /* 0x000364000c1e1900 */
[----:B0-----:R-:W-:-:S02]  /*0260*/  IMAD.WIDE R24, R19, 0x4, R20 ;  /* 0x0000000413187825 */ /* 0x001fc400078e0214 */
[----:B------:R0:W5:Y:S01]  /*0270*/  LDG.E R31, desc[UR8][R20.64] ;  /* 0x00000008141f7981 */ /* 0x000162000c1e1900 */
[----:B------:R-:W-:Y:S02]  /*0280*/  UMOV UR5, 0x400 ;  /* 0x0000040000057882 */ /* 0x000fe40000000000 */
[----:B-1----:R-:W1:Y:S01]  /*0290*/  LDC R3, c[0x0][0x398] ;  /* 0x0000e600ff037b82 */ /* 0x002e620000000800 */
[----:B------:R0:W5:Y:S01]  /*02a0*/  LDG.E R32, desc[UR8][R24.64] ;  /* 0x0000000818207981 */ /* 0x000162000c1e1900 */
[----:B------:R-:W-:-:S06]  /*02b0*/  ULEA UR5, UR6, UR5, 0x18 ;  /* 0x0000000506057291 */ /* 0x000fcc000f8ec0ff */
[----:B------:R-:W-:-:S04]  /*02c0*/  LEA R9, R36, UR5, 0x2 ;  /* 0x0000000524097c11 */ /* 0x000fc8000f8e10ff */
[----:B------:R-:W-:-:S04]  /*02d0*/  LEA R11, R19, R9, 0x2 ;  /* 0x00000009130b7211 */ /* 0x000fc800078e10ff */
[----:B------:R-:W-:-:S04]  /*02e0*/  LEA R13, R19, R11, 0x2 ;  /* 0x0000000b130d7211 */ /* 0x000fc800078e10ff */
[----:B------:R-:W-:-:S04]  /*02f0*/  LEA R30, R19, R13, 0x2 ;  /* 0x0000000d131e7211 */ /* 0x000fc800078e10ff */
[----:B------:R-:W-:-:S04]  /*0300*/  LEA R5, R19, R30, 0x2 ;  /* 0x0000001e13057211 */ /* 0x000fc800078e10ff */
[----:B------:R-:W-:-:S04]  /*0310*/  LEA R7, R19, R5, 0x2 ;  /* 0x0000000513077211 */ /* 0x000fc800078e10ff */
[----:B------:R-:W-:-:S04]  /*0320*/  LEA R15, R19, R7, 0x2 ;  /* 0x00000007130f7211 */ /* 0x000fc800078e10ff */
[----:B------:R-:W-:-:S04]  /*0330*/  LEA R17, R19, R15, 0x2 ;  /* 0x0000000f13117211 */ /* 0x000fc800078e10ff */
[----:B0-----:R-:W-:-:S04]  /*0340*/  LEA R20, R19, R17, 0x2 ;  /* 0x0000001113147211 */ /* 0x001fc800078e10ff */
[----:B------:R-:W-:-:S04]  /*0350*/  LEA R21, R19, R20, 0x2 ;  /* 0x0000001413157211 */ /* 0x000fc800078e10ff */
[----:B------:R-:W-:-:S04]  /*0360*/  LEA R24, R19, R21, 0x2 ;  /* 0x0000001513187211 */ /* 0x000fc800078e10ff */
[----:B------:R-:W-:-:S04]  /*0370*/  LEA R25, R19, R24, 0x2 ;  /* 0x0000001813197211 */ /* 0x000fc800078e10ff */
[----:B------:R-:W-:-:S04]  /*0380*/  LEA R27, R19, R25, 0x2 ;  /* 0x00000019131b7211 */ /* 0x000fc800078e10ff */
[C---:B------:R-:W-:Y:S02]  /*0390*/  LEA R29, R19.reuse, R27, 0x2 ;  /* 0x0000001b131d7211 */ /* 0x040fe400078e10ff */
[----:B-1----:R-:W-:Y:S01]  /*03a0*/  ISETP.GE.AND P0, PT, R36, R3, PT ;  /* 0x000000032400720c */ /* 0x002fe20003f06270 */
[----:B--2---:R0:W-:Y:S04]  /*03b0*/  STS [R9], R22 ;  /* 0x0000001609007388 */ /* 0x0041e80000000800 */
[----:B---3--:R1:W-:Y:S04]  /*03c0*/  STS [R11], R0 ;  /* 0x000000000b007388 */ /* 0x0083e80000000800 */
[----:B----4-:R1:W-:Y:S01]  /*03d0*/  STS [R13], R18 ;  /* 0x000000120d007388 */ /* 0x0103e20000000800 */
[----:B0-----:R-:W-:-:S03]  /*03e0*/  LEA R22, R19, R29, 0x2 ;  /* 0x0000001d13167211 */ /* 0x001fc600078e10ff */
[----:B-----5:R1:W-:Y:S01]  /*03f0*/  STS [R30], R23 ;  /* 0x000000171e007388 */ /* 0x0203e20000000800 */
[----:B------:R-:W-:-:S03]  /*0400*/  LEA R9, R19, R22, 0x2 ;  /* 0x0000001613097211 */ /* 0x000fc600078e10ff */
[----:B------:R1:W-:Y:S04]  /*0410*/  STS [R5], R26 ;  /* 0x0000001a05007388 */ /* 0x0003e80000000800 */
        /* <DEDUP_REMOVED lines=10> */
[----:B------:R1:W-:Y:S01]  /*04c0*/  STS [R9], R32 ;  /* 0x0000002009007388 */ /* 0x0003e20000000800 */
[----:B------:R-:W-:Y:S06]  /*04d0*/  BAR.SYNC.DEFER_BLOCKING 0x0 ;  /* 0x0000000000007b1d */ /* 0x000fec0000010000 */
[----:B------:R-:W-:Y:S05]  /*04e0*/  @P0 EXIT ;  /* 0x000000000000094d */ /* 0x000fea0003800000 */
[----:B-1----:R-:W0:Y:S01]  /*04f0*/  LDC.64 R4, c[0x0][0x390] ;  /* 0x0000e400ff047b82 */ /* 0x002e220000000a00 */
[----:B------:R-:W-:Y:S01]  /*0500*/  ISETP.GT.AND P0, PT, R19, RZ, PT ;  /* 0x000000ff1300720c */ /* 0x000fe20003f04270 */
[----:B------:R-:W1:Y:S01]  /*0510*/  LDCU UR6, c[0x0][0x360] ;  /* 0x00006c00ff0677ac */ /* 0x000e620008000800 */
[----:B------:R-:W2:Y:S01]  /*0520*/  LDCU UR11, c[0x0][0x398] ;  /* 0x00007300ff0b77ac */ /* 0x000ea20008000800 */
[----:B------:R-:W3:Y:S10]  /*0530*/  LDCU UR7, c[0x0][0x398] ;  /* 0x00007300ff0777ac */ /* 0x000ef40008000800 */
[----:B------:R-:W-:Y:S05]  /*0540*/  @P0 BRA `(.L_x_0) ;  /* 0x0000000000940947 */ /* 0x000fea0003800000 */
.L_x_1:
[----:B----4-:R-:W-:Y:S01]  /*0550*/  IMAD R11, R3, UR4, R36 ;  /* 0x00000004030b7c24 */ /* 0x010fe2000f8e0224 */
[----:B-1----:R-:W-:-:S03]  /*0560*/  IADD3 R36, PT, PT, R36, UR6, RZ ;  /* 0x0000000624247c10 */ /* 0x002fc6000fffe0ff */
[----:B0-----:R-:W-:Y:S01]  /*0570*/  IMAD.WIDE R10, R11, 0x4, R4 ;  /* 0x000000040b0a7825 */ /* 0x001fe200078e0204 */
[----:B------:R-:W-:-:S04]  /*0580*/  ISETP.GE.AND P0, PT, R36, R3, PT ;  /* 0x000000032400720c */ /* 0x000fc80003f06270 */
[----:B------:R0:W-:Y:S01]  /*0590*/  STG.E desc[UR8][R10.64], RZ ;  /* 0x000000ff0a007986 */ /* 0x0001e2000c101908 */
[----:B------:R-:W-:-:S05]  /*05a0*/  IMAD.WIDE R12, R3, 0x4, R10 ;  /* 0x00000004030c7825 */ /* 0x000fca00078e020a */
        /* <DEDUP_REMOVED lines=27> */
[----:B0-----:R-:W-:-:S05]  /*0760*/  IMAD.WIDE R10, R3, 0x4, R34 ;  /* 0x00000004030a7825 */ /* 0x001fca00078e0222 */
[----:B------:R4:W-:Y:S01]  /*0770*/  STG.E desc[UR8][R10.64], RZ ;  /* 0x000000ff0a007986 */ /* 0x0009e2000c101908 */
[----:B------:R-:W-:Y:S05]  /*0780*/  @!P0 BRA `(.L_x_1) ;  /* 0xfffffffc00708947 */ /* 0x000fea000383ffff */
[----:B--23--:R-:W-:Y:S05]  /*0790*/  EXIT ;  /* 0x000000000000794d */ /* 0x00cfea0003800000 */
.L_x_0:
[----:B0-----:R-:W4:Y:S01]  /*07a0*/  LDC R18, c[0x0][0x3a0] ;  /* 0x0000e800ff127b82 */ /* 0x001f220000000800 */
[----:B------:R-:W-:Y:S01]  /*07b0*/  HFMA2 R0, -RZ, RZ, 0, 0 ;  /* 0x00000000ff007431 */ /* 0x000fe200000001ff */
[----:B------:R-:W-:Y:S01]  /*07c0*/  CS2R R32, SRZ ;  /* 0x0000000000207805 */ /* 0x000fe2000001ff00 */
[----:B------:R-:W-:Y:S01]  /*07d0*/  HFMA2 R23, -RZ, RZ, 0, 0 ;  /* 0x00000000ff177431 */ /* 0x000fe200000001ff */
[----:B------:R-:W-:Y:S02]  /*07e0*/  MOV R29, R36 ;  /* 0x00000024001d7202 */ /* 0x000fe40000000f00 */
[----:B------:R-:W-:Y:S02]  /*07f0*/  CS2R R8, SRZ ;  /* 0x0000000000087805 */ /* 0x000fe4000001ff00 */
[----:B------:R-:W-:Y:S02]  /*0800*/  MOV R21, UR5 ;  /* 0x0000000500157c02 */ /* 0x000fe40008000f00 */
[----:B------:R-:W-:-:S02]  /*0810*/  CS2R R6, SRZ ;  /* 0x0000000000067805 */ /* 0x000fc4000001ff00 */
[----:B0-----:R-:W-:Y:S02]  /*0820*/  CS2R R4, SRZ ;  /* 0x0000000000047805 */ /* 0x001fe4000001ff00 */
[----:B------:R-:W-:Y:S02]  /*0830*/  CS2R R2, SRZ ;  /* 0x0000000000027805 */ /* 0x000fe4000001ff00 */
[----:B------:R-:W-:Y:S02]  /*0840*/  CS2R R30, SRZ ;  /* 0x00000000001e7805 */ /* 0x000fe4000001ff00 */
[----:B------:R-:W-:Y:S02]  /*0850*/  MOV R27, RZ ;  /* 0x000000ff001b7202 */ /* 0x000fe40000000f00 */
[----:B------:R-:W-:Y:S02]  /*0860*/  MOV R25, RZ ;  /* 0x000000ff00197202 */ /* 0x000fe40000000f00 */
[----:B----4-:R-:W-:-:S04]  /*0870*/  IADD3 R19, PT, PT, -R18, RZ, RZ ;  /* 0x000000ff12137210 */ /* 0x010fc80007ffe1ff */
[----:B------:R-:W-:-:S13]  /*0880*/  ISETP.GE.AND P0, PT, R19, RZ, PT ;  /* 0x000000ff1300720c */ /* 0x000fda0003f06270 */
[----:B------:R-:W-:Y:S05]  /*0890*/  @P0 BRA `(.L_x_2) ;  /* 0x0000001400900947 */ /* 0x000fea0003800000 */
[----:B------:R-:W-:Y:S02]  /*08a0*/  IADD3 R10, PT, PT, -R19, RZ, RZ ;  /* 0x000000ff130a7210 */ /* 0x000fe40007ffe1ff */
[----:B------:R-:W-:Y:S02]  /*08b0*/  PLOP3.LUT P0, PT, PT, PT, PT, 0x80, 0x8 ;  /* 0x000000000008781c */ /* 0x000fe40003f0f070 */
[----:B------:R-:W-:-:S13]  /*08c0*/  ISETP.GT.AND P1, PT, R10, 0x3, PT ;  /* 0x000000030a00780c */ /* 0x000fda0003f24270 */
[----:B------:R-:W-:Y:S05]  /*08d0*/  @!P1 BRA `(.L_x_3) ;  /* 0x0000000c00849947 */ /* 0x000fea0003800000 */
[----:B------:R-:W-:-:S13]  /*08e0*/  PLOP3.LUT P0, PT, PT, PT, PT, 0x8, 0x80 ;  /* 0x000000000080781c */ /* 0x000fda0003f0e170 */
.L_x_4:
[----:B------:R-:W0:Y:S01]  /*08f0*/  LDC.64 R10, c[0x0][0x380] ;  /* 0x0000e000ff0a7b82 */ /* 0x000e220000000a00 */
[C---:B---3--:R-:W-:Y:S01]  /*0900*/  IADD3 R13, PT, PT, R29.reuse, UR7, RZ ;  /* 0x000000071d0d7c10 */ /* 0x048fe2000fffe0ff */
[----:B------:R-:W3:Y:S01]  /*0910*/  LDS R37, [R21] ;  /* 0x0000000015257984 */ /* 0x000ee20000000800 */
[----:B0-----:R-:W-:-:S06]  /*0920*/  IMAD.WIDE R16, R29, 0x4, R10 ;  /* 0x000000041d107825 */ /* 0x001fcc00078e020a */
[----:B------:R-:W3:Y:S01]  /*0930*/  LDG.E R16, desc[UR8][R16.64] ;  /* 0x0000000810107981 */ /* 0x000ee2000c1e1900 */
[C---:B------:R-:W-:Y:S01]  /*0940*/  IMAD.WIDE R14, R13.reuse, 0x4, R10 ;  /* 0x000000040d0e7825 */ /* 0x040fe200078e020a */
[----:B------:R-:W-:-:S05]  /*0950*/  IADD3 R29, PT, PT, R13, UR7, RZ ;  /* 0x000000070d1d7c10 */ /* 0x000fca000fffe0ff */
[C---:B------:R-:W-:Y:S01]  /*0960*/  IMAD.WIDE R12, R29.reuse, 0x4, R10 ;  /* 0x000000041d0c7825 */ /* 0x040fe200078e020a */
[----:B------:R-:W4:Y:S01]  /*0970*/  LDG.E R14, desc[UR8][R14.64] ;  /* 0x000000080e0e7981 */ /* 0x000f22000c1e1900 */
[----:B------:R-:W-:-:S04]  /*0980*/  IADD3 R29, PT, PT, R29, UR7, RZ ;  /* 0x000000071d1d7c10 */ /* 0x000fc8000fffe0ff */
[----:B------:R-:W5:Y:S01]  /*0990*/  LDG.E R12, desc[UR8][R12.64] ;  /* 0x000000080c0c7981 */ /* 0x000f62000c1e1900 */
[----:B------:R-:W-:-:S06]  /*09a0*/  IMAD.WIDE R10, R29, 0x4, R10 ;  /* 0x000000041d0a7825 */ /* 0x000fcc00078e020a */
[----:B------:R0:W2:Y:S01]  /*09b0*/  LDG.E R10, desc[UR8][R10.64] ;  /* 0x000000080a0a7981 */ /* 0x0000a2000c1e1900 */
[C---:B------:R-:W-:Y:S02]  /*09c0*/  LEA R34, R18.reuse, R21, 0x2 ;  /* 0x0000001512227211 */ /* 0x040fe400078e10ff */
[----:B------:R-:W-:Y:S02]  /*09d0*/  IADD3 R19, PT, PT, R19, 0x4, RZ ;  /* 0x0000000413137810 */ /* 0x000fe40007ffe0ff */
[----:B------:R-:W-:Y:S01]  /*09e0*/  LEA R26, R18, R34, 0x2 ;  /* 0x00000022121a7211 */ /* 0x000fe200078e10ff */
[----:B------:R-:W-:Y:S01]  /*09f0*/  LDS R28, [R34+0x4] ;  /* 0x00000400221c7984 */ /* 0x000fe20000000800 */
[----:B------:R-:W-:Y:S02]  /*0a00*/  ISETP.GE.AND P1, PT, R19, -0x3, PT ;  /* 0xfffffffd1300780c */ /* 0x000fe40003f26270 */
[----:B------:R-:W-:Y:S01]  /*0a10*/  IADD3 R29, PT, PT, R29, UR7, RZ ;  /* 0x000000071d1d7c10 */ /* 0x000fe2000fffe0ff */
[----:B0-----:R-:W0:Y:S04]  /*0a20*/  LDS R11, [R34] ;  /* 0x00000000220b7984 */ /* 0x001e280000000800 */
[----:B------:R-:W-:Y:S04]  /*0a30*/  LDS R35, [R34+0x8] ;  /* 0x0000080022237984 */ /* 0x000fe80000000800 */
[----:B------:R-:W1:Y:S04]  /*0a40*/  LDS R22, [R26] ;  /* 0x000000001a167984 */ /* 0x000e680000000800 */
[----:B------:R-:W-:Y:S04]  /*0a50*/  LDS R24, [R26+0x4] ;  /* 0x000004001a187984 */ /* 0x000fe80000000800 */
[----:B------:R-:W-:Y:S04]  /*0a60*/  LDS R20, [R34+0xc] ;  /* 0x00000c0022147984 */ /* 0x000fe80000000800 */
[----:B------:R-:W5:Y:S01]  /*0a70*/  LDS R17, [R26+0x8] ;  /* 0x000008001a117984 */ /* 0x000f620000000800 */
[C---:B---3--:R-:W-:Y:S01]  /*0a80*/  FADD R37, R16.reuse, -R37 ;  /* 0x8000002510257221 */ /* 0x048fe20000000000 */
[C---:B0-----:R-:W-:Y:S01]  /*0a90*/  FADD R11, R16.reuse, -R11 ;  /* 0x8000000b100b7221 */ /* 0x041fe20000000000 */
[----:B-1----:R-:W-:-:S02]  /*0aa0*/  FADD R22, R16, -R22 ;  /* 0x8000001610167221 */ /* 0x002fc40000000000 */
[----:B------:R-:W-:Y:S01]  /*0ab0*/  FFMA R30, R37, R37, R30 ;  /* 0x00000025251e7223 */ /* 0x000fe2000000001e */
[----:B------:R-:W-:Y:S01]  /*0ac0*/  LEA R37, R18, R26, 0x2 ;  /* 0x0000001a12257211 */ /* 0x000fe200078e10ff */
[----:B------:R-:W-:Y:S01]  /*0ad0*/  FFMA R11, R11, R11, R25 ;  /* 0x0000000b0b0b7223 */ /* 0x000fe20000000019 */
[----:B------:R-:W-:Y:S01]  /*0ae0*/  FFMA R22, R22, R22, R23 ;  /* 0x0000001616167223 */ /* 0x000fe20000000017 */
[----:B----4-:R-:W-:Y:S01]  /*0af0*/  FADD R28, R14, -R28 ;  /* 0x8000001c0e1c7221 */ /* 0x010fe20000000000 */
[----:B------:R-:W0:Y:S03]  /*0b00*/  LDS R23, [R26+0xc] ;  /* 0x00000c001a177984 */ /* 0x000e260000000800 */
[----:B------:R-:W-:Y:S01]  /*0b10*/  FFMA R11, R28, R28, R11 ;  /* 0x0000001c1c0b7223 */ /* 0x000fe2000000000b */
[----:B------:R-:W1:Y:S01]  /*0b20*/  LDS R15, [R37] ;  /* 0x00000000250f7984 */ /* 0x000e620000000800 */
[C---:B-----5:R-:W-:Y:S01]  /*0b30*/  FADD R28, R12.reuse, -R35 ;  /* 0x800000230c1c7221 */ /* 0x060fe20000000000 */
[----:B------:R-:W-:-:S02]  /*0b40*/  FADD R17, R12, -R17 ;  /* 0x800000110c117221 */ /* 0x000fc40000000000 */
[----:B------:R-:W3:Y:S01]  /*0b50*/  LDS R13, [R37+0x4] ;  /* 0x00000400250d7984 */ /* 0x000ee20000000800 */
[----:B------:R-:W-:Y:S01]  /*0b60*/  FFMA R25, R28, R28, R11 ;  /* 0x0000001c1c197223 */ /* 0x000fe2000000000b */
[----:B------:R-:W-:Y:S01]  /*0b70*/  FADD R11, R14, -R24 ;  /* 0x800000180e0b7221 */ /* 0x000fe20000000000 */
[----:B------:R-:W-:Y:S01]  /*0b80*/  LEA R28, R18, R37, 0x2 ;  /* 0x00000025121c7211 */ /* 0x000fe200078e10ff */
[----:B--2---:R-:W-:Y:S01]  /*0b90*/  FADD R20, R10, -R20 ;  /* 0x800000140a147221 */ /* 0x004fe20000000000 */
[----:B------:R-:W2:Y:S01]  /*0ba0*/  LDS R35, [R37+0x8] ;  /* 0x0000080025237984 */ /* 0x000ea20000000800 */
[----:B------:R-:W-:Y:S02]  /*0bb0*/  FFMA R34, R11, R11, R22 ;  /* 0x0000000b0b227223 */ /* 0x000fe40000000016 */
[----:B------:R-:W-:Y:S01]  /*0bc0*/  FFMA R25, R20, R20, R25 ;  /* 0x0000001414197223 */ /* 0x000fe20000000019 */
[----:B------:R-:W4:Y:S01]  /*0bd0*/  LDS R22, [R28] ;  /* 0x000000001c167984 */ /* 0x000f220000000800 */
[----:B------:R-:W-:-:S03]  /*0be0*/  FFMA R34, R17, R17, R34 ;  /* 0x0000001111227223 */ /* 0x000fc60000000022 */
[----:B------:R-:W5:Y:S04]  /*0bf0*/  LDS R24, [R28+0x4] ;  /* 0x000004001c187984 */ /* 0x000f680000000800 */
[----:B------:R-:W5:Y:S04]  /*0c00*/  LDS R20, [R37+0xc] ;  /* 0x00000c0025147984 */ /* 0x000f680000000800 */
[----:B------:R-:W5:Y:S04]  /*0c10*/  LDS R11, [R28+0x8] ;  /* 0x000008001c0b7984 */ /* 0x000f680000000800 */
[----:B------:R-:W5:Y:S01]  /*0c20*/  LDS R17, [R28+0xc] ;  /* 0x00000c001c117984 */ /* 0x000f620000000800 */
[----:B0-----:R-:W-:Y:S01]  /*0c30*/  FADD R23, R10, -R23 ;  /* 0x800000170a177221 */ /* 0x001fe20000000000 */
[----:B-1----:R-:W-:-:S03]  /*0c40*/  FADD R15, R16, -R15 ;  /* 0x8000000f100f7221 */ /* 0x002fc60000000000 */
[----:B------:R-:W-:Y:S01]  /*0c50*/  FFMA R23, R23, R23, R34 ;  /* 0x0000001717177223 */ /* 0x000fe20000000022 */
[----:B------:R-:W-:Y:S01]  /*0c60*/  FFMA R27, R15, R15, R27 ;  /* 0x0000000f0f1b7223 */ /* 0x000fe2000000001b */
[----:B------:R-:W-:Y:S01]  /*0c70*/  LEA R15, R18, R28, 0x2 ;  /* 0x0000001c120f7211 */ /* 0x000fe200078e10ff */
[----:B---3--:R-:W-:-:S04]  /*0c80*/  FADD R26, R14, -R13 ;  /* 0x8000000d0e1a7221 */ /* 0x008fc80000000000 */
[----:B------:R-:W0:Y:S01]  /*0c90*/  LDS R13, [R15] ;  /* 0x000000000f0d7984 */ /* 0x000e220000000800 */
[----:B------:R-:W-:Y:S01]  /*0ca0*/  FFMA R27, R26, R26, R27 ;  /* 0x0000001a1a1b7223 */ /* 0x000fe2000000001b */
[----:B--2---:R-:W-:Y:S01]  /*0cb0*/  FADD R26, R12, -R35 ;  /* 0x800000230c1a7221 */ /* 0x004fe20000000000 */
[----:B----4-:R-:W-:Y:S01]  /*0cc0*/  FADD R22, R16, -R22 ;  /* 0x8000001610167221 */ /* 0x010fe20000000000 */
[----:B------:R-:W1:Y:S01]  /*0cd0*/  LDS R37, [R15+0x4] ;  /* 0x000004000f257984 */ /* 0x000e620000000800 */
[----:B------:R-:W-:Y:S01]  /*0ce0*/  LEA R35, R18, R15, 0x2 ;  /* 0x0000000f12237211 */ /* 0x000fe200078e10ff */
[----:B------:R-:W-:Y:S01]  /*0cf0*/  FFMA R27, R26, R26, R27 ;  /* 0x0000001a1a1b7223 */ /* 0x000fe2000000001b */
[----:B------:R-:W-:Y:S01]  /*0d00*/  FFMA R22, R22, R22, R31 ;  /* 0x0000001616167223 */ /* 0x000fe2000000001f */
[----:B-----5:R-:W-:Y:S02]  /*0d10*/  FADD R31, R14, -R24 ;  /* 0x800000180e1f7221 */ /* 0x020fe40000000000 */
[----:B------:R-:W2:Y:S01]  /*0d20*/  LDS R24, [R15+0x8] ;  /* 0x000008000f187984 */ /* 0x000ea20000000800 */
[----:B------:R-:W-:Y:S01]  /*0d30*/  FADD R20, R10, -R20 ;  /* 0x800000140a147221 */ /* 0x000fe20000000000 */
[----:B------:R-:W-:-:S02]  /*0d40*/  FFMA R31, R31, R31, R22 ;  /* 0x0000001f1f1f7223 */ /* 0x000fc40000000016 */
[----:B------:R-:W3:Y:S01]  /*0d50*/  LDS R22, [R35] ;  /* 0x0000000023167984 */ /* 0x000ee20000000800 */
[----:B------:R-:W-:Y:S01]  /*0d60*/  FFMA R27, R20, R20, R27 ;  /* 0x00000014141b7223 */ /* 0x000fe2000000001b */
[----:B------:R-:W-:Y:S01]  /*0d70*/  FADD R20, R12, -R11 ;  /* 0x8000000b0c147221 */ /* 0x000fe20000000000 */
[----:B------:R-:W-:-:S03]  /*0d80*/  FADD R26, R10, -R17 ;  /* 0x800000110a1a7221 */ /* 0x000fc60000000000 */
[----:B------:R-:W-:Y:S01]  /*0d90*/  FFMA R31, R20, R20, R31 ;  /* 0x00000014141f7223 */ /* 0x000fe2000000001f */
[----:B------:R-:W4:Y:S03]  /*0da0*/  LDS R17, [R15+0xc] ;  /* 0x00000c000f117984 */ /* 0x000f260000000800 */
[----:B------:R-:W-:Y:S01]  /*0db0*/  FFMA R31, R26, R26, R31 ;  /* 0x0000001a1a1f7223 */ /* 0x000fe2000000001f */
[----:B------:R-:W5:Y:S04]  /*0dc0*/  LDS R20, [R35+0x4] ;  /* 0x0000040023147984 */ /* 0x000f680000000800 */
[----:B------:R-:W5:Y:S04]  /*0dd0*/  LDS R26, [R35+0x8] ;  /* 0x00000800231a7984 */ /* 0x000f680000000800 */
[----:B------:R-:W5:Y:S01]  /*0de0*/  LDS R15, [R35+0xc] ;  /* 0x00000c00230f7984 */ /* 0x000f620000000800 */
[----:B0-----:R-:W-:-:S04]  /*0df0*/  FADD R13, R16, -R13 ;  /* 0x8000000d100d7221 */ /* 0x001fc80000000000 */
[----:B------:R-:W-:Y:S01]  /*0e00*/  FFMA R0, R13, R13, R0 ;  /* 0x0000000d0d007223 */ /* 0x000fe20000000000 */
[----:B------:R-:W-:Y:S01]  /*0e10*/  LEA R13, R18, R35, 0x2 ;  /* 0x00000023120d7211 */ /* 0x000fe200078e10ff */
[----:B-1----:R-:W-:-:S04]  /*0e20*/  FADD R37, R14, -R37 ;  /* 0x800000250e257221 */ /* 0x002fc80000000000 */
[----:B------:R-:W0:Y:S01]  /*0e30*/  LDS R11, [R13] ;  /* 0x000000000d0b7984 */ /* 0x000e220000000800 */
[----:B------:R-:W-:Y:S01]  /*0e40*/  FFMA R0, R37, R37, R0 ;  /* 0x0000002525007223 */ /* 0x000fe20000000000 */
[----:B--2---:R-:W-:Y:S01]  /*0e50*/  FADD R24, R12, -R24 ;  /* 0x800000180c187221 */ /* 0x004fe20000000000 */
[----:B---3--:R-:W-:Y:S01]  /*0e60*/  FADD R37, R16, -R22 ;  /* 0x8000001610257221 */ /* 0x008fe20000000000 */
[----:B------:R-:W1:Y:S02]  /*0e70*/  LDS R35, [R13+0xc] ;  /* 0x00000c000d237984 */ /* 0x000e640000000800 */
[----:B------:R-:W-:Y:S01]  /*0e80*/  FFMA R0, R24, R24, R0 ;  /* 0x0000001818007223 */ /* 0x000fe20000000000 */
[----:B------:R-:W-:Y:S01]  /*0e90*/  LEA R24, R18, R13, 0x2 ;  /* 0x0000000d12187211 */ /* 0x000fe200078e10ff */
[----:B------:R-:W-:Y:S02]  /*0ea0*/  FFMA R37, R37, R37, R2 ;  /* 0x0000002525257223 */ /* 0x000fe40000000002 */
[----:B------:R-:W2:Y:S01]  /*0eb0*/  LDS R2, [R13+0x4] ;  /* 0x000004000d027984 */ /* 0x000ea20000000800 */
[----:B----4-:R-:W-:-:S03]  /*0ec0*/  FADD R17, R10, -R17 ;  /* 0x800000110a117221 */ /* 0x010fc60000000000 */
[----:B------:R-:W-:Y:S01]  /*0ed0*/  LDS R22, [R24+0x4] ;  /* 0x0000040018167984 */ /* 0x000fe20000000800 */
[----:B-----5:R-:W-:Y:S01]  /*0ee0*/  FADD R20, R14, -R20 ;  /* 0x800000140e147221 */ /* 0x020fe20000000000 */
[----:B------:R-:W-:Y:S02]  /*0ef0*/  FFMA R0, R17, R17, R0 ;  /* 0x0000001111007223 */ /* 0x000fe40000000000 */
[----:B------:R-:W3:Y:S01]  /*0f00*/  LDS R17, [R13+0x8] ;  /* 0x000008000d117984 */ /* 0x000ee20000000800 */
[----:B------:R-:W-:Y:S01]  /*0f10*/  FFMA R37, R20, R20, R37 ;  /* 0x0000001414257223 */ /* 0x000fe20000000025 */
[----:B------:R-:W-:Y:S02]  /*0f20*/  FADD R26, R12, -R26 ;  /* 0x8000001a0c1a7221 */ /* 0x000fe40000000000 */
[----:B------:R-:W4:Y:S01]  /*0f30*/  LDS R20, [R24] ;  /* 0x0000000018147984 */ /* 0x000f220000000800 */
[----:B------:R-:W-:Y:S01]  /*0f40*/  FADD R15, R10, -R15 ;  /* 0x8000000f0a0f7221 */ /* 0x000fe20000000000 */
[----:B------:R-:W-:Y:S01]  /*0f50*/  FFMA R26, R26, R26, R37 ;  /* 0x0000001a1a1a7223 */ /* 0x000fe20000000025 */
[----:B------:R-:W-:-:S04]  /*0f60*/  LEA R37, R18, R24, 0x2 ;  /* 0x0000001812257211 */ /* 0x000fc800078e10ff */
[----:B------:R-:W-:Y:S01]  /*0f70*/  LEA R34, R18, R37, 0x2 ;  /* 0x0000002512227211 */ /* 0x000fe200078e10ff */
[----:B------:R-:W5:Y:S01]  /*0f80*/  LDS R13, [R37+0x4] ;  /* 0x00000400250d7984 */ /* 0x000f620000000800 */
[----:B0-----:R-:W-:-:S03]  /*0f90*/  FADD R28, R16, -R11 ;  /* 0x8000000b101c7221 */ /* 0x001fc60000000000 */
[----:B------:R-:W0:Y:S01]  /*0fa0*/  LDS R11, [R37] ;  /* 0x00000000250b7984 */ /* 0x000e220000000800 */
[----:B------:R-:W-:Y:S01]  /*0fb0*/  FFMA R3, R28, R28, R3 ;  /* 0x0000001c1c037223 */ /* 0x000fe20000000003 */
[----:B-1----:R-:W-:Y:S01]  /*0fc0*/  FADD R35, R10, -R35 ;  /* 0x800000230a237221 */ /* 0x002fe20000000000 */
[----:B--2---:R-:W-:Y:S01]  /*0fd0*/  FADD R28, R14, -R2 ;  /* 0x800000020e1c7221 */ /* 0x004fe20000000000 */
[----:B------:R-:W-:Y:S02]  /*0fe0*/  FFMA R2, R15, R15, R26 ;  /* 0x0000000f0f027223 */ /* 0x000fe4000000001a */
[----:B------:R-:W1:Y:S01]  /*0ff0*/  LDS R15, [R24+0x8] ;  /* 0x00000800180f7984 */ /* 0x000e620000000800 */
[----:B------:R-:W-:-:S03]  /*1000*/  FFMA R28, R28, R28, R3 ;  /* 0x0000001c1c1c7223 */ /* 0x000fc60000000003 */
[----:B------:R-:W2:Y:S01]  /*1010*/  LDS R26, [R34] ;  /* 0x00000000221a7984 */ /* 0x000ea20000000800 */
[----:B---3--:R-:W-:Y:S01]  /*1020*/  FADD R17, R12, -R17 ;  /* 0x800000110c117221 */ /* 0x008fe20000000000 */
[----:B----4-:R-:W-:-:S03]  /*1030*/  FADD R3, R16, -R20 ;  /* 0x8000001410037221 */ /* 0x010fc60000000000 */
[----:B------:R-:W-:Y:S01]  /*1040*/  FFMA R28, R17, R17, R28 ;  /* 0x00000011111c7223 */ /* 0x000fe2000000001c */
[C---:B------:R-:W-:Y:S01]  /*1050*/  FADD R17, R14.reuse, -R22 ;  /* 0x800000160e117221 */ /* 0x040fe20000000000 */
[----:B------:R-:W3:Y:S01]  /*1060*/  LDS R20, [R37+0xc] ;  /* 0x00000c0025147984 */ /* 0x000ee20000000800 */
[----:B------:R-:W-:Y:S01]  /*1070*/  FFMA R4, R3, R3, R4 ;  /* 0x0000000303047223 */ /* 0x000fe20000000004 */
[----:B------:R-:W-:Y:S02]  /*1080*/  FFMA R3, R35, R35, R28 ;  /* 0x0000002323037223 */ /* 0x000fe4000000001c */
[----:B------:R4:W3:Y:S01]  /*1090*/  LDS R35, [R24+0xc] ;  /* 0x00000c0018237984 */ /* 0x0008e20000000800 */
[----:B------:R-:W-:Y:S01]  /*10a0*/  FFMA R4, R17, R17, R4 ;  /* 0x0000001111047223 */ /* 0x000fe20000000004 */
[----:B-----5:R-:W-:Y:S02]  /*10b0*/  FADD R13, R14, -R13 ;  /* 0x8000000d0e0d7221 */ /* 0x020fe40000000000 */
[----:B------:R-:W5:Y:S04]  /*10c0*/  LDS R28, [R34+0x4] ;  /* 0x00000400221c7984 */ /* 0x000f680000000800 */
[----:B------:R-:W5:Y:S01]  /*10d0*/  LDS R17, [R37+0x8] ;  /* 0x0000080025117984 */ /* 0x000f620000000800 */
[----:B----4-:R-:W-:Y:S01]  /*10e0*/  LEA R24, R18, R34, 0x2 ;  /* 0x0000002212187211 */ /* 0x010fe200078e10ff */
[----:B0-----:R-:W-:-:S04]  /*10f0*/  FADD R22, R16, -R11 ;  /* 0x8000000b10167221 */ /* 0x001fc80000000000 */
[----:B------:R-:W0:Y:S01]  /*1100*/  LDS R37, [R24+0x8] ;  /* 0x0000080018257984 */ /* 0x000e220000000800 */
[----:B------:R-:W-:-:S03]  /*1110*/  FFMA R5, R22, R22, R5 ;  /* 0x0000001616057223 */ /* 0x000fc60000000005 */
[----:B------:R-:W-:Y:S01]  /*1120*/  LDS R11, [R24] ;  /* 0x00000000180b7984 */ /* 0x000fe20000000800 */
[----:B------:R-:W-:-:S03]  /*1130*/  FFMA R5, R13, R13, R5 ;  /* 0x0000000d0d057223 */ /* 0x000fc60000000005 */
[----:B------:R-:W4:Y:S01]  /*1140*/  LDS R22, [R34+0x8] ;  /* 0x0000080022167984 */ /* 0x000f220000000800 */
[----:B-1----:R-:W-:-:S03]  /*1150*/  FADD R15, R12, -R15 ;  /* 0x8000000f0c0f7221 */ /* 0x002fc60000000000 */
[----:B------:R-:W1:Y:S01]  /*1160*/  LDS R13, [R34+0xc] ;  /* 0x00000c00220d7984 */ /* 0x000e620000000800 */
[----:B------:R-:W-:Y:S01]  /*1170*/  FFMA R4, R15, R15, R4 ;  /* 0x0000000f0f047223 */ /* 0x000fe20000000004 */
[----:B--2---:R-:W-:Y:S02]  /*1180*/  FADD R15, R16, -R26 ;  /* 0x8000001a100f7221 */ /* 0x004fe40000000000 */
[----:B------:R-:W2:Y:S02]  /*1190*/  LDS R34, [R24+0xc] ;  /* 0x00000c0018227984 */ /* 0x000ea40000000800 */
[----:B------:R-:W-:Y:S01]  /*11a0*/  FFMA R6, R15, R15, R6 ;  /* 0x0000000f0f067223 */ /* 0x000fe20000000006 */
[C---:B---3--:R-:W-:Y:S01]  /*11b0*/  FADD R20, R10.reuse, -R20 ;  /* 0x800000140a147221 */ /* 0x048fe20000000000 */
[----:B------:R-:W-:Y:S01]  /*11c0*/  FADD R35, R10, -R35 ;  /* 0x800000230a237221 */ /* 0x000fe20000000000 */
[----:B-----5:R-:W-:Y:S01]  /*11d0*/  FADD R15, R14, -R28 ;  /* 0x8000001c0e0f7221 */ /* 0x020fe20000000000 */
[----:B------:R-:W-:-:S02]  /*11e0*/  LEA R28, R18, R24, 0x2 ;  /* 0x00000018121c7211 */ /* 0x000fc400078e10ff */
[----:B------:R-:W-:Y:S01]  /*11f0*/  FFMA R4, R35, R35, R4 ;  /* 0x0000002323047223 */ /* 0x000fe20000000004 */
[C---:B------:R-:W-:Y:S01]  /*1200*/  FADD R17, R12.reuse, -R17 ;  /* 0x800000110c117221 */ /* 0x040fe20000000000 */
[----:B------:R-:W-:Y:S01]  /*1210*/  FFMA R6, R15, R15, R6 ;  /* 0x0000000f0f067223 */ /* 0x000fe20000000006 */
[----:B------:R-:W3:Y:S02]  /*1220*/  LDS R35, [R28] ;  /* 0x000000001c237984 */ /* 0x000ee40000000800 */
[----:B------:R-:W-:Y:S02]  /*1230*/  FFMA R5, R17, R17, R5 ;  /* 0x0000001111057223 */ /* 0x000fe40000000005 */
[----:B------:R-:W5:Y:S01]  /*1240*/  LDS R17, [R24+0x4] ;  /* 0x0000040018117984 */ /* 0x000f620000000800 */
[----:B0-----:R-:W-:Y:S01]  /*1250*/  FADD R37, R12, -R37 ;  /* 0x800000250c257221 */ /* 0x001fe20000000000 */
[----:B------:R-:W-:Y:S02]  /*1260*/  FFMA R5, R20, R20, R5 ;  /* 0x0000001414057223 */ /* 0x000fe40000000005 */
[----:B------:R-:W0:Y:S01]  /*1270*/  LDS R24, [R28+0x4] ;  /* 0x000004001c187984 */ /* 0x000e220000000800 */
[----:B----4-:R-:W-:Y:S01]  /*1280*/  FADD R15, R12, -R22 ;  /* 0x800000160c0f7221 */ /* 0x010fe20000000000 */
[----:B------:R-:W-:-:S02]  /*1290*/  FADD R22, R16, -R11 ;  /* 0x8000000b10167221 */ /* 0x000fc40000000000 */
[----:B------:R-:W4:Y:S01]  /*12a0*/  LDS R20, [R28+0x8] ;  /* 0x000008001c147984 */ /* 0x000f220000000800 */
[----:B------:R-:W-:Y:S01]  /*12b0*/  FFMA R6, R15, R15, R6 ;  /* 0x0000000f0f067223 */ /* 0x000fe20000000006 */
[----:B------:R-:W-:Y:S01]  /*12c0*/  FFMA R7, R22, R22, R7 ;  /* 0x0000001616077223 */ /* 0x000fe20000000007 */
[----:B-1----:R-:W-:Y:S01]  /*12d0*/  FADD R13, R10, -R13 ;  /* 0x8000000d0a0d7221 */ /* 0x002fe20000000000 */
[----:B------:R-:W1:Y:S01]  /*12e0*/  LDS R22, [R28+0xc] ;  /* 0x00000c001c167984 */ /* 0x000e620000000800 */
[----:B------:R-:W-:Y:S01]  /*12f0*/  LEA R15, R18, R28, 0x2 ;  /* 0x0000001c120f7211 */ /* 0x000fe200078e10ff */
[----:B--2---:R-:W-:Y:S01]  /*1300*/  FADD R34, R10, -R34 ;  /* 0x800000220a227221 */ /* 0x004fe20000000000 */
[----:B------:R-:W-:Y:S02]  /*1310*/  FFMA R6, R13, R13, R6 ;  /* 0x0000000d0d067223 */ /* 0x000fe40000000006 */
[----:B------:R-:W-:Y:S01]  /*1320*/  LEA R13, R18, R15, 0x2 ;  /* 0x0000000f120d7211 */ /* 0x000fe200078e10ff */
[----:B------:R-:W2:Y:S04]  /*1330*/  LDS R26, [R15] ;  /* 0x000000000f1a7984 */ /* 0x000ea80000000800 */
[----:B------:R-:W2:Y:S01]  /*1340*/  LDS R28, [R13] ;  /* 0x000000000d1c7984 */ /* 0x000ea20000000800 */
[----:B---3--:R-:W-:-:S04]  /*1350*/  FADD R35, R16, -R35 ;  /* 0x8000002310237221 */ /* 0x008fc80000000000 */
[----:B------:R-:W-:Y:S01]  /*1360*/  FFMA R8, R35, R35, R8 ;  /* 0x0000002323087223 */ /* 0x000fe20000000008 */
[C---:B-----5:R-:W-:Y:S01]  /*1370*/  FADD R17, R14.reuse, -R17 ;  /* 0x800000110e117221 */ /* 0x060fe20000000000 */
[----:B------:R-:W3:Y:S01]  /*1380*/  LDS R35, [R15+0x4] ;  /* 0x000004000f237984 */ /* 0x000ee20000000800 */
[----:B0-----:R-:W-:Y:S02]  /*1390*/  FADD R11, R14, -R24 ;  /* 0x800000180e0b7221 */ /* 0x001fe40000000000 */
[----:B------:R-:W-:Y:S01]  /*13a0*/  FFMA R7, R17, R17, R7 ;  /* 0x0000001111077223 */ /* 0x000fe20000000007 */
[----:B------:R-:W0:Y:S01]  /*13b0*/  LDS R24, [R21+0x4] ;  /* 0x0000040015187984 */ /* 0x000e220000000800 */
[----:B------:R-:W-:Y:S01]  /*13c0*/  FFMA R8, R11, R11, R8 ;  /* 0x0000000b0b087223 */ /* 0x000fe20000000008 */
[----:B------:R-:W-:Y:S01]  /*13d0*/  LEA R11, R18, R13, 0x2 ;  /* 0x0000000d120b7211 */ /* 0x000fe200078e10ff */
[----:B----4-:R-:W-:Y:S01]  /*13e0*/  FADD R17, R12, -R20 ;  /* 0x800000140c117221 */ /* 0x010fe20000000000 */
[----:B------:R-:W-:-:S03]  /*13f0*/  FFMA R7, R37, R37, R7 ;  /* 0x0000002525077223 */ /* 0x000fc60000000007 */
[----:B------:R-:W4:Y:S01]  /*1400*/  LDS R20, [R11] ;  /* 0x000000000b147984 */ /* 0x000f220000000800 */
[----:B------:R-:W-:Y:S01]  /*1410*/  FFMA R8, R17, R17, R8 ;  /* 0x0000001111087223 */ /* 0x000fe20000000008 */
[----:B-1----:R-:W-:Y:S01]  /*1420*/  FADD R17, R10, -R22 ;  /* 0x800000160a117221 */ /* 0x002fe20000000000 */
[----:B------:R-:W-:Y:S01]  /*1430*/  FFMA R7, R34, R34, R7 ;  /* 0x0000002222077223 */ /* 0x000fe20000000007 */
[----:B------:R-:W-:Y:S02]  /*1440*/  LDS R37, [R11+0x4] ;  /* 0x000004000b257984 */ /* 0x000fe40000000800 */
[----:B------:R-:W-:Y:S01]  /*1450*/  FFMA R8, R17, R17, R8 ;  /* 0x0000001111087223 */ /* 0x000fe20000000008 */
[C---:B--2---:R-:W-:Y:S01]  /*1460*/  FADD R26, R16.reuse, -R26 ;  /* 0x8000001a101a7221 */ /* 0x044fe20000000000 */
[----:B------:R-:W1:Y:S01]  /*1470*/  LDS R17, [R13+0x4] ;  /* 0x000004000d117984 */ /* 0x000e620000000800 */
[----:B------:R-:W-:-:S03]  /*1480*/  FADD R28, R16, -R28 ;  /* 0x8000001c101c7221 */ /* 0x000fc60000000000 */
[----:B------:R-:W2:Y:S01]  /*1490*/  LDS R22, [R11+0x8] ;  /* 0x000008000b167984 */ /* 0x000ea20000000800 */
[----:B------:R-:W-:Y:S01]  /*14a0*/  FFMA R9, R26, R26, R9 ;  /* 0x0000001a1a097223 */ /* 0x000fe20000000009 */
[----:B------:R-:W-:Y:S02]  /*14b0*/  FFMA R32, R28, R28, R32 ;  /* 0x0000001c1c207223 */ /* 0x000fe40000000020 */
[----:B------:R-:W5:Y:S04]  /*14c0*/  LDS R34, [R13+0xc] ;  /* 0x00000c000d227984 */ /* 0x000f680000000800 */
[----:B------:R-:W5:Y:S01]  /*14d0*/  LDS R28, [R11+0xc] ;  /* 0x00000c000b1c7984 */ /* 0x000f620000000800 */
[----:B---3--:R-:W-:-:S03]  /*14e0*/  FADD R26, R14, -R35 ;  /* 0x800000230e1a7221 */ /* 0x008fc60000000000 */
[----:B------:R-:W3:Y:S01]  /*14f0*/  LDS R35, [R21+0xc] ;  /* 0x00000c0015237984 */ /* 0x000ee20000000800 */
[----:B0-----:R-:W-:Y:S01]  /*1500*/  FADD R24, R14, -R24 ;  /* 0x800000180e187221 */ /* 0x001fe20000000000 */
[----:B------:R-:W-:-:S03]  /*1510*/  FFMA R9, R26, R26, R9 ;  /* 0x0000001a1a097223 */ /* 0x000fc60000000009 */
[----:B------:R-:W-:Y:S02]  /*1520*/  FFMA R30, R24, R24, R30 ;  /* 0x00000018181e7223 */ /* 0x000fe4000000001e */
[----:B------:R0:W3:Y:S01]  /*1530*/  LDS R24, [R21+0x8] ;  /* 0x0000080015187984 */ /* 0x0000e20000000800 */
[----:B----4-:R-:W-:-:S03]  /*1540*/  FADD R20, R16, -R20 ;  /* 0x8000001410147221 */ /* 0x010fc60000000000 */
[----:B------:R-:W4:Y:S01]  /*1550*/  LDS R16, [R15+0x8] ;  /* 0x000008000f107984 */ /* 0x000f220000000800 */
[----:B------:R-:W-:-:S03]  /*1560*/  FFMA R33, R20, R20, R33 ;  /* 0x0000001414217223 */ /* 0x000fc60000000021 */
[----:B------:R-:W4:Y:S01]  /*1570*/  LDS R20, [R13+0x8] ;  /* 0x000008000d147984 */ /* 0x000f220000000800 */
[----:B0-----:R-:W-:Y:S01]  /*1580*/  IADD3 R21, PT, PT, R21, 0x10, RZ ;  /* 0x0000001015157810 */ /* 0x001fe20007ffe0ff */
[C---:B-1----:R-:W-:Y:S01]  /*1590*/  FADD R17, R14.reuse, -R17 ;  /* 0x800000110e117221 */ /* 0x042fe20000000000 */
[----:B------:R-:W-:Y:S02]  /*15a0*/  FADD R14, R14, -R37 ;  /* 0x800000250e0e7221 */ /* 0x000fe40000000000 */
[----:B------:R-:W0:Y:S01]  /*15b0*/  LDS R37, [R15+0xc] ;  /* 0x00000c000f257984 */ /* 0x000e220000000800 */
[----:B------:R-:W-:Y:S01]  /*15c0*/  FFMA R32, R17, R17, R32 ;  /* 0x0000001111207223 */ /* 0x000fe20000000020 */
[----:B------:R-:W-:Y:S01]  /*15d0*/  FFMA R33, R14, R14, R33 ;  /* 0x0000000e0e217223 */ /* 0x000fe20000000021 */
[----:B--2---:R-:W-:Y:S01]  /*15e0*/  FADD R22, R12, -R22 ;  /* 0x800000160c167221 */ /* 0x004fe20000000000 */
[----:B-----5:R-:W-:-:S03]  /*15f0*/  FADD R11, R10, -R34 ;  /* 0x800000220a0b7221 */ /* 0x020fc60000000000 */
[----:B------:R-:W-:Y:S01]  /*1600*/  FFMA R33, R22, R22, R33 ;  /* 0x0000001616217223 */ /* 0x000fe20000000021 */
[----:B------:R-:W-:-:S04]  /*1610*/  FADD R28, R10, -R28 ;  /* 0x8000001c0a1c7221 */ /* 0x000fc80000000000 */
[----:B------:R-:W-:Y:S01]  /*1620*/  FFMA R33, R28, R28, R33 ;  /* 0x0000001c1c217223 */ /* 0x000fe20000000021 */
[----:B---3--:R-:W-:Y:S01]  /*1630*/  FADD R35, R10, -R35 ;  /* 0x800000230a237221 */ /* 0x008fe20000000000 */
[C---:B------:R-:W-:Y:S01]  /*1640*/  FADD R17, R12.reuse, -R24 ;  /* 0x800000180c117221 */ /* 0x040fe20000000000 */
[----:B----4-:R-:W-:-:S03]  /*1650*/  FADD R16, R12, -R16 ;  /* 0x800000100c107221 */ /* 0x010fc60000000000 */
[----:B------:R-:W-:Y:S01]  /*1660*/  FFMA R30, R17, R17, R30 ;  /* 0x00000011111e7223 */ /* 0x000fe2000000001e */
[----:B------:R-:W-:Y:S01]  /*1670*/  FADD R20, R12, -R20 ;  /* 0x800000140c147221 */ /* 0x000fe20000000000 */
[----:B------:R-:W-:Y:S02]  /*1680*/  FFMA R9, R16, R16, R9 ;  /* 0x0000001010097223 */ /* 0x000fe40000000009 */
[----:B------:R-:W-:Y:S01]  /*1690*/  FFMA R30, R35, R35, R30 ;  /* 0x00000023231e7223 */ /* 0x000fe2000000001e */
[----:B------:R-:W-:Y:S01]  /*16a0*/  FFMA R32, R20, R20, R32 ;  /* 0x0000001414207223 */ /* 0x000fe20000000020 */
[----:B0-----:R-:W-:-:S03]  /*16b0*/  FADD R12, R10, -R37 ;  /* 0x800000250a0c7221 */ /* 0x001fc60000000000 */
[----:B------:R-:W-:Y:S01]  /*16c0*/  FFMA R32, R11, R11, R32 ;  /* 0x0000000b0b207223 */ /* 0x000fe20000000020 */
[----:B------:R-:W-:Y:S01]  /*16d0*/  FFMA R9, R12, R12, R9 ;  /* 0x0000000c0c097223 */ /* 0x000fe20000000009 */
[----:B------:R-:W-:Y:S06]  /*16e0*/  @!P1 BRA `(.L_x_4) ;  /* 0xfffffff000809947 */ /* 0x000fec000383ffff */
.L_x_3:
[----:B------:R-:W-:-:S04]  /*16f0*/  IADD3 R10, PT, PT, -R19, RZ, RZ ;  /* 0x000000ff130a7210 */ /* 0x000fc80007ffe1ff */
[----:B------:R-:W-:-:S13]  /*1700*/  ISETP.GT.AND P1, PT, R10, 0x1, PT ;  /* 0x000000010a00780c */ /* 0x000fda0003f24270 */
[----:B------:R-:W-:Y:S05]  /*1710*/  @!P1 BRA `(.L_x_5) ;  /* 0x0000000400e89947 */ /* 0x000fea0003800000 */
[----:B------:R-:W0:Y:S01]  /*1720*/  LDC.64 R10, c[0x0][0x380] ;  /* 0x0000e000ff0a7b82 */ /* 0x000e220000000a00 */
[----:B------:R-:W4:Y:S01]  /*1730*/  LDCU UR10, c[0x0][0x398] ;  /* 0x00007300ff0a77ac */ /* 0x000f220008000800 */
[----:B------:R-:W5:Y:S01]  /*1740*/  LDS R15, [R21] ;  /* 0x00000000150f7984 */ /* 0x000f620000000800 */
[C---:B0-----:R-:W-:Y:S01]  /*1750*/  IMAD.WIDE R12, R29.reuse, 0x4, R10 ;  /* 0x000000041d0c7825 */ /* 0x041fe200078e020a */
[----:B----4-:R-:W-:-:S05]  /*1760*/  IADD3 R29, PT, PT, R29, UR10, RZ ;  /* 0x0000000a1d1d7c10 */ /* 0x010fca000fffe0ff */
[----:B------:R0:W5:Y:S01]  /*1770*/  LDG.E R12, desc[UR8][R12.64] ;  /* 0x000000080c0c7981 */ /* 0x000162000c1e1900 */
[----:B------:R-:W-:-:S06]  /*1780*/  IMAD.WIDE R10, R29, 0x4, R10 ;  /* 0x000000041d0a7825 */ /* 0x000fcc00078e020a */
[----:B------:R4:W2:Y:S01]  /*1790*/  LDG.E R10, desc[UR8][R10.64] ;  /* 0x000000080a0a7981 */ /* 0x0008a2000c1e1900 */
[C---:B------:R-:W-:Y:S02]  /*17a0*/  LEA R17, R18.reuse, R21, 0x2 ;  /* 0x0000001512117211 */ /* 0x040fe400078e10ff */
[----:B------:R-:W-:Y:S02]  /*17b0*/  PLOP3.LUT P0, PT, PT, PT, PT, 0x8, 0x80 ;  /* 0x000000000080781c */ /* 0x000fe40003f0e170 */
[C---:B------:R-:W-:Y:S01]  /*17c0*/  LEA R28, R18.reuse, R17, 0x2 ;  /* 0x00000011121c7211 */ /* 0x040fe200078e10ff */
[----:B------:R-:W1:Y:S01]  /*17d0*/  LDS R20, [R17] ;  /* 0x0000000011147984 */ /* 0x000e620000000800 */
[----:B------:R-:W-:Y:S02]  /*17e0*/  IADD3 R19, PT, PT, R19, 0x2, RZ ;  /* 0x0000000213137810 */ /* 0x000fe40007ffe0ff */
[----:B------:R-:W-:Y:S01]  /*17f0*/  LEA R34, R18, R28, 0x2 ;  /* 0x0000001c12227211 */ /* 0x000fe200078e10ff */
[----:B------:R3:W-:Y:S01]  /*1800*/  LDS R35, [R17+0x4] ;  /* 0x0000040011237984 */ /* 0x0007e20000000800 */
[----:B------:R-:W-:-:S03]  /*1810*/  IADD3 R29, PT, PT, R29, UR10, RZ ;  /* 0x0000000a1d1d7c10 */ /* 0x000fc6000fffe0ff */
[----:B------:R-:W-:Y:S04]  /*1820*/  LDS R37, [R28] ;  /* 0x000000001c257984 */ /* 0x000fe80000000800 */
[----:B0-----:R-:W0:Y:S01]  /*1830*/  LDS R13, [R34] ;  /* 0x00000000220d7984 */ /* 0x001e220000000800 */
[----:B---3--:R-:W-:-:S03]  /*1840*/  LEA R17, R18, R34, 0x2 ;  /* 0x0000002212117211 */ /* 0x008fc600078e10ff */
[----:B------:R0:W3:Y:S01]  /*1850*/  LDS R14, [R28+0x4] ;  /* 0x000004001c0e7984 */ /* 0x0000e20000000800 */
[----:B----4-:R-:W-:-:S03]  /*1860*/  LEA R11, R18, R17, 0x2 ;  /* 0x00000011120b7211 */ /* 0x010fc600078e10ff */
[----:B------:R-:W4:Y:S04]  /*1870*/  LDS R22, [R17] ;  /* 0x0000000011167984 */ /* 0x000f280000000800 */
[----:B------:R-:W4:Y:S04]  /*1880*/  LDS R17, [R17+0x4] ;  /* 0x0000040011117984 */ /* 0x000f280000000800 */
[----:B------:R4:W4:Y:S04]  /*1890*/  LDS R24, [R34+0x4] ;  /* 0x0000040022187984 */ /* 0x0009280000000800 */
[----:B------:R-:W4:Y:S01]  /*18a0*/  LDS R16, [R11] ;  /* 0x000000000b107984 */ /* 0x000f220000000800 */
[C---:B-----5:R-:W-:Y:S01]  /*18b0*/  FADD R15, R12.reuse, -R15 ;  /* 0x8000000f0c0f7221 */ /* 0x060fe20000000000 */
[----:B-1----:R-:W-:Y:S01]  /*18c0*/  FADD R26, R12, -R20 ;  /* 0x800000140c1a7221 */ /* 0x002fe20000000000 */
[----:B------:R-:W-:Y:S01]  /*18d0*/  LEA R20, R18, R11, 0x2 ;  /* 0x0000000b12147211 */ /* 0x000fe200078e10ff */
[----:B0-----:R-:W-:Y:S01]  /*18e0*/  FADD R28, R12, -R13 ;  /* 0x8000000d0c1c7221 */ /* 0x001fe20000000000 */
[----:B------:R-:W-:Y:S01]  /*18f0*/  FFMA R30, R15, R15, R30 ;  /* 0x0000000f0f1e7223 */ /* 0x000fe2000000001e */
[----:B------:R-:W-:Y:S01]  /*1900*/  FFMA R25, R26, R26, R25 ;  /* 0x0000001a1a197223 */ /* 0x000fe20000000019 */
[----:B------:R-:W0:Y:S01]  /*1910*/  LDS R15, [R11+0x4] ;  /* 0x000004000b0f7984 */ /* 0x000e220000000800 */
[----:B--2---:R-:W-:Y:S01]  /*1920*/  FADD R26, R10, -R35 ;  /* 0x800000230a1a7221 */ /* 0x004fe20000000000 */
[----:B------:R-:W-:Y:S01]  /*1930*/  LEA R35, R18, R20, 0x2 ;  /* 0x0000001412237211 */ /* 0x000fe200078e10ff */
[----:B---3--:R-:W-:Y:S01]  /*1940*/  FADD R14, R10, -R14 ;  /* 0x8000000e0a0e7221 */ /* 0x008fe20000000000 */
[----:B------:R-:W1:Y:S01]  /*1950*/  LDS R11, [R20] ;  /* 0x00000000140b7984 */ /* 0x000e620000000800 */
[----:B------:R-:W-:Y:S01]  /*1960*/  FFMA R25, R26, R26, R25 ;  /* 0x0000001a1a197223 */ /* 0x000fe20000000019 */
[----:B------:R-:W-:Y:S01]  /*1970*/  FADD R26, R12, -R37 ;  /* 0x800000250c1a7221 */ /* 0x000fe20000000000 */
[----:B------:R-:W-:Y:S01]  /*1980*/  FFMA R27, R28, R28, R27 ;  /* 0x0000001c1c1b7223 */ /* 0x000fe2000000001b */
[----:B----4-:R-:W-:Y:S01]  /*1990*/  FADD R22, R12, -R22 ;  /* 0x800000160c167221 */ /* 0x010fe20000000000 */
[----:B------:R-:W-:Y:S01]  /*19a0*/  LEA R28, R18, R35, 0x2 ;  /* 0x00000023121c7211 */ /* 0x000fe200078e10ff */
[----:B------:R-:W-:Y:S01]  /*19b0*/  FFMA R23, R26, R26, R23 ;  /* 0x0000001a1a177223 */ /* 0x000fe20000000017 */
[----:B------:R2:W3:Y:S01]  /*19c0*/  LDS R13, [R20+0x4] ;  /* 0x00000400140d7984 */ /* 0x0004e20000000800 */
[----:B------:R-:W-:Y:S01]  /*19d0*/  FFMA R31, R22, R22, R31 ;  /* 0x00000016161f7223 */ /* 0x000fe2000000001f */
[----:B------:R-:W-:Y:S01]  /*19e0*/  LEA R34, R18, R28, 0x2 ;  /* 0x0000001c12227211 */ /* 0x000fe200078e10ff */
[----:B------:R-:W-:Y:S01]  /*19f0*/  FFMA R23, R14, R14, R23 ;  /* 0x0000000e0e177223 */ /* 0x000fe20000000017 */
[C---:B------:R-:W-:Y:S01]  /*1a00*/  FADD R14, R10.reuse, -R17 ;  /* 0x800000110a0e7221 */ /* 0x040fe20000000000 */
[----:B------:R-:W-:Y:S01]  /*1a10*/  FADD R24, R10, -R24 ;  /* 0x800000180a187221 */ /* 0x000fe20000000000 */
[----:B------:R-:W4:Y:S01]  /*1a20*/  LDS R17, [R28] ;  /* 0x000000001c117984 */ /* 0x000f220000000800 */
[----:B------:R-:W-:Y:S01]  /*1a30*/  FADD R37, R12, -R16 ;  /* 0x800000100c257221 */ /* 0x000fe20000000000 */
[----:B------:R-:W-:Y:S01]  /*1a40*/  FFMA R31, R14, R14, R31 ;  /* 0x0000000e0e1f7223 */ /* 0x000fe2000000001f */
[----:B--2---:R-:W-:Y:S01]  /*1a50*/  LEA R20, R18, R34, 0x2 ;  /* 0x0000002212147211 */ /* 0x004fe200078e10ff */
[----:B------:R-:W2:Y:S01]  /*1a60*/  LDS R14, [R34] ;  /* 0x00000000220e7984 */ /* 0x000ea20000000800 */
[----:B------:R-:W-:Y:S01]  /*1a70*/  FFMA R27, R24, R24, R27 ;  /* 0x00000018181b7223 */ /* 0x000fe2000000001b */
[----:B------:R-:W-:Y:S01]  /*1a80*/  FFMA R0, R37, R37, R0 ;  /* 0x0000002525007223 */ /* 0x000fe20000000000 */
[----:B------:R-:W-:Y:S01]  /*1a90*/  LEA R24, R18, R20, 0x2 ;  /* 0x0000001412187211 */ /* 0x000fe200078e10ff */
[----:B------:R-:W5:Y:S04]  /*1aa0*/  LDS R16, [R28+0x4] ;  /* 0x000004001c107984 */ /* 0x000f680000000800 */
[----:B------:R-:W5:Y:S04]  /*1ab0*/  LDS R22, [R34+0x4] ;  /* 0x0000040022167984 */ /* 0x000f680000000800 */
[----:B------:R-:W-:Y:S01]  /*1ac0*/  LDS R26, [R20] ;  /* 0x00000000141a7984 */ /* 0x000fe20000000800 */
[----:B0-----:R-:W-:-:S03]  /*1ad0*/  FADD R37, R10, -R15 ;  /* 0x8000000f0a257221 */ /* 0x001fc60000000000 */
[----:B------:R-:W0:Y:S01]  /*1ae0*/  LDS R15, [R35] ;  /* 0x00000000230f7984 */ /* 0x000e220000000800 */
[----:B-1----:R-:W-:Y:S01]  /*1af0*/  FADD R11, R12, -R11 ;  /* 0x8000000b0c0b7221 */ /* 0x002fe20000000000 */
[----:B------:R-:W-:Y:S02]  /*1b00*/  FFMA R0, R37, R37, R0 ;  /* 0x0000002525007223 */ /* 0x000fe40000000000 */
[----:B------:R1:W0:Y:S01]  /*1b10*/  LDS R37, [R35+0x4] ;  /* 0x0000040023257984 */ /* 0x0002220000000800 */
[----:B------:R-:W-:-:S03]  /*1b20*/  FFMA R2, R11, R11, R2 ;  /* 0x0000000b0b027223 */ /* 0x000fc60000000002 */
[----:B------:R-:W0:Y:S01]  /*1b30*/  LDS R11, [R24] ;  /* 0x00000000180b7984 */ /* 0x000e220000000800 */
[----:B---3--:R-:W-:-:S04]  /*1b40*/  FADD R13, R10, -R13 ;  /* 0x8000000d0a0d7221 */ /* 0x008fc80000000000 */
[----:B------:R-:W-:Y:S01]  /*1b50*/  FFMA R2, R13, R13, R2 ;  /* 0x0000000d0d027223 */ /* 0x000fe20000000002 */
[C---:B----4-:R-:W-:Y:S01]  /*1b60*/  FADD R17, R12.reuse, -R17 ;  /* 0x800000110c117221 */ /* 0x050fe20000000000 */
[----:B--2---:R-:W-:-:S03]  /*1b70*/  FADD R14, R12, -R14 ;  /* 0x8000000e0c0e7221 */ /* 0x004fc60000000000 */
[----:B------:R-:W-:Y:S02]  /*1b80*/  FFMA R4, R17, R17, R4 ;  /* 0x0000001111047223 */ /* 0x000fe40000000004 */
[----:B------:R-:W2:Y:S01]  /*1b90*/  LDS R17, [R24+0x4] ;  /* 0x0000040018117984 */ /* 0x000ea20000000800 */
[----:B------:R-:W-:Y:S01]  /*1ba0*/  FFMA R5, R14, R14, R5 ;  /* 0x0000000e0e057223 */ /* 0x000fe20000000005 */
[----:B------:R-:W-:Y:S01]  /*1bb0*/  LEA R14, R18, R24, 0x2 ;  /* 0x00000018120e7211 */ /* 0x000fe200078e10ff */
[C---:B-----5:R-:W-:Y:S01]  /*1bc0*/  FADD R13, R10.reuse, -R16 ;  /* 0x800000100a0d7221 */ /* 0x060fe20000000000 */
[----:B------:R-:W-:Y:S02]  /*1bd0*/  FADD R22, R10, -R22 ;  /* 0x800000160a167221 */ /* 0x000fe40000000000 */
[C---:B------:R-:W-:Y:S01]  /*1be0*/  LEA R34, R18.reuse, R14, 0x2 ;  /* 0x0000000e12227211 */ /* 0x040fe200078e10ff */
[----:B------:R-:W-:Y:S02]  /*1bf0*/  FFMA R4, R13, R13, R4 ;  /* 0x0000000d0d047223 */ /* 0x000fe40000000004 */
[----:B------:R3:W4:Y:S01]  /*1c00*/  LDS R13, [R20+0x4] ;  /* 0x00000400140d7984 */ /* 0x0007220000000800 */
[----:B-1----:R-:W-:Y:S01]  /*1c10*/  LEA R35, R18, R34, 0x2 ;  /* 0x0000002212237211 */ /* 0x002fe200078e10ff */
[----:B------:R-:W-:-:S04]  /*1c20*/  FFMA R5, R22, R22, R5 ;  /* 0x0000001616057223 */ /* 0x000fc80000000005 */
[----:B------:R-:W-:Y:S01]  /*1c30*/  LDS R22, [R35] ;  /* 0x0000000023167984 */ /* 0x000fe20000000800 */
[----:B---3--:R-:W-:Y:S01]  /*1c40*/  LEA R20, R18, R35, 0x2 ;  /* 0x0000002312147211 */ /* 0x008fe200078e10ff */
[C---:B0-----:R-:W-:Y:S01]  /*1c50*/  FADD R28, R12.reuse, -R15 ;  /* 0x8000000f0c1c7221 */ /* 0x041fe20000000000 */
[----:B------:R-:W-:Y:S02]  /*1c60*/  FADD R15, R12, -R26 ;  /* 0x8000001a0c0f7221 */ /* 0x000fe40000000000 */
[----:B------:R-:W0:Y:S01]  /*1c70*/  LDS R26, [R34+0x4] ;  /* 0x00000400221a7984 */ /* 0x000e220000000800 */
[----:B------:R-:W-:Y:S01]  /*1c80*/  FFMA R3, R28, R28, R3 ;  /* 0x0000001c1c037223 */ /* 0x000fe20000000003 */
[----:B------:R-:W-:Y:S01]  /*1c90*/  FADD R28, R10, -R37 ;  /* 0x800000250a1c7221 */ /* 0x000fe20000000000 */
[----:B------:R-:W-:Y:S01]  /*1ca0*/  FFMA R6, R15, R15, R6 ;  /* 0x0000000f0f067223 */ /* 0x000fe20000000006 */
[----:B------:R-:W1:Y:S01]  /*1cb0*/  LDS R24, [R20] ;  /* 0x0000000014187984 */ /* 0x000e620000000800 */
[----:B------:R-:W-:Y:S01]  /*1cc0*/  FADD R16, R12, -R11 ;  /* 0x8000000b0c107221 */ /* 0x000fe20000000000 */
[----:B------:R-:W-:-:S02]  /*1cd0*/  FFMA R3, R28, R28, R3 ;  /* 0x0000001c1c037223 */ /* 0x000fc40000000003 */
[----:B------:R-:W3:Y:S01]  /*1ce0*/  LDS R11, [R34] ;  /* 0x00000000220b7984 */ /* 0x000ee20000000800 */
[----:B------:R-:W-:-:S03]  /*1cf0*/  FFMA R7, R16, R16, R7 ;  /* 0x0000001010077223 */ /* 0x000fc60000000007 */
[----:B------:R-:W5:Y:S04]  /*1d00*/  LDS R15, [R14] ;  /* 0x000000000e0f7984 */ /* 0x000f680000000800 */
[----:B------:R-:W5:Y:S01]  /*1d10*/  LDS R37, [R14+0x4] ;  /* 0x000004000e257984 */ /* 0x000f620000000800 */
[----:B--2---:R-:W-:-:S03]  /*1d20*/  FADD R17, R10, -R17 ;  /* 0x800000110a117221 */ /* 0x004fc60000000000 */
[----:B------:R-:W2:Y:S01]  /*1d30*/  LDS R20, [R20+0x4] ;  /* 0x0000040014147984 */ /* 0x000ea20000000800 */
[----:B------:R-:W-:-:S03]  /*1d40*/  FFMA R7, R17, R17, R7 ;  /* 0x0000001111077223 */ /* 0x000fc60000000007 */
[----:B------:R4:W2:Y:S04]  /*1d50*/  LDS R16, [R21+0x4] ;  /* 0x0000040015107984 */ /* 0x0008a80000000800 */
[----:B------:R-:W2:Y:S01]  /*1d60*/  LDS R28, [R35+0x4] ;  /* 0x00000400231c7984 */ /* 0x000ea20000000800 */
[----:B----4-:R-:W-:Y:S01]  /*1d70*/  FADD R13, R10, -R13 ;  /* 0x8000000d0a0d7221 */ /* 0x010fe20000000000 */
[----:B------:R-:W-:-:S03]  /*1d80*/  IADD3 R21, PT, PT, R21, 0x8, RZ ;  /* 0x0000000815157810 */ /* 0x000fc60007ffe0ff */
[----:B------:R-:W-:Y:S01]  /*1d90*/  FFMA R6, R13, R13, R6 ;  /* 0x0000000d0d067223 */ /* 0x000fe20000000006 */
[----:B0-----:R-:W-:Y:S01]  /*1da0*/  FADD R26, R10, -R26 ;  /* 0x8000001a0a1a7221 */ /* 0x001fe20000000000 */
[C---:B-1----:R-:W-:Y:S01]  /*1db0*/  FADD R24, R12.reuse, -R24 ;  /* 0x800000180c187221 */ /* 0x042fe20000000000 */
[C---:B---3--:R-:W-:Y:S01]  /*1dc0*/  FADD R14, R12.reuse, -R11 ;  /* 0x8000000b0c0e7221 */ /* 0x048fe20000000000 */
[----:B------:R-:W-:Y:S02]  /*1dd0*/  FADD R11, R12, -R22 ;  /* 0x800000160c0b7221 */ /* 0x000fe40000000000 */
[----:B------:R-:W-:Y:S01]  /*1de0*/  FFMA R33, R24, R24, R33 ;  /* 0x0000001818217223 */ /* 0x000fe20000000021 */
[----:B-----5:R-:W-:Y:S01]  /*1df0*/  FADD R15, R12, -R15 ;  /* 0x8000000f0c0f7221 */ /* 0x020fe20000000000 */
[----:B------:R-:W-:Y:S01]  /*1e00*/  FFMA R32, R11, R11, R32 ;  /* 0x0000000b0b207223 */ /* 0x000fe20000000020 */
[----:B------:R-:W-:Y:S02]  /*1e10*/  FFMA R9, R14, R14, R9 ;  /* 0x0000000e0e097223 */ /* 0x000fe40000000009 */
[----:B------:R-:W-:Y:S01]  /*1e20*/  FFMA R8, R15, R15, R8 ;  /* 0x0000000f0f087223 */ /* 0x000fe20000000008 */
[----:B------:R-:W-:Y:S01]  /*1e30*/  FADD R37, R10, -R37 ;  /* 0x800000250a257221 */ /* 0x000fe20000000000 */
[----:B------:R-:W-:Y:S01]  /*1e40*/  FFMA R9, R26, R26, R9 ;  /* 0x0000001a1a097223 */ /* 0x000fe20000000009 */
[----:B--2---:R-:W-:-:S02]  /*1e50*/  FADD R20, R10, -R20 ;  /* 0x800000140a147221 */ /* 0x004fc40000000000 */
[----:B------:R-:W-:Y:S01]  /*1e60*/  FFMA R8, R37, R37, R8 ;  /* 0x0000002525087223 */ /* 0x000fe20000000008 */
[----:B------:R-:W-:Y:S01]  /*1e70*/  FADD R11, R10, -R16 ;  /* 0x800000100a0b7221 */ /* 0x000fe20000000000 */
[----:B------:R-:W-:Y:S01]  /*1e80*/  FFMA R33, R20, R20, R33 ;  /* 0x0000001414217223 */ /* 0x000fe20000000021 */
[----:B------:R-:W-:Y:S02]  /*1e90*/  FADD R13, R10, -R28 ;  /* 0x8000001c0a0d7221 */ /* 0x000fe40000000000 */
[----:B------:R-:W-:Y:S02]  /*1ea0*/  FFMA R30, R11, R11, R30 ;  /* 0x0000000b0b1e7223 */ /* 0x000fe4000000001e */
[----:B------:R-:W-:-:S07]  /*1eb0*/  FFMA R32, R13, R13, R32 ;  /* 0x0000000d0d207223 */ /* 0x000fce0000000020 */
.L_x_5:
[----:B------:R-:W-:-:S13]  /*1ec0*/  ISETP.NE.OR P0, PT, R19, RZ, P0 ;  /* 0x000000ff1300720c */ /* 0x000fda0000705670 */
[----:B------:R-:W-:Y:S05]  /*1ed0*/  @!P0 BRA `(.L_x_6) ;  /* 0x00000004001c8947 */ /* 0x000fea0003800000 */
.L_x_2:
[----:B------:R-:W0:Y:S01]  /*1ee0*/  LDC.64 R10, c[0x0][0x380] ;  /* 0x0000e000ff0a7b82 */ /* 0x000e220000000a00 */
[----:B------:R-:W-:Y:S01]  /*1ef0*/  LEA R12, R18, R21, 0x2 ;  /* 0x00000015120c7211 */ /* 0x000fe200078e10ff */
[----:B------:R4:W-:Y:S04]  /*1f00*/  LDS R13, [R21] ;  /* 0x00000000150d7984 */ /* 0x0009e80000000800 */
[----:B------:R5:W1:Y:S01]  /*1f10*/  LDS R37, [R12] ;  /* 0x000000000c257984 */ /* 0x000a620000000800 */
[----:B0-----:R-:W-:-:S06]  /*1f20*/  IMAD.WIDE R10, R29, 0x4, R10 ;  /* 0x000000041d0a7825 */ /* 0x001fcc00078e020a */
[----:B------:R0:W1:Y:S01]  /*1f30*/  LDG.E R10, desc[UR8][R10.64] ;  /* 0x000000080a0a7981 */ /* 0x000062000c1e1900 */
[C---:B------:R-:W-:Y:S02]  /*1f40*/  LEA R22, R18.reuse, R12, 0x2 ;  /* 0x0000000c12167211 */ /* 0x040fe400078e10ff */
[----:B------:R-:W-:Y:S02]  /*1f50*/  IADD3 R19, PT, PT, R19, 0x1, RZ ;  /* 0x0000000113137810 */ /* 0x000fe40007ffe0ff */
[C---:B------:R-:W-:Y:S01]  /*1f60*/  LEA R24, R18.reuse, R22, 0x2 ;  /* 0x0000001612187211 */ /* 0x040fe200078e10ff */
[----:B------:R-:W3:Y:S01]  /*1f70*/  LDS R20, [R22] ;  /* 0x0000000016147984 */ /* 0x000ee20000000800 */
[----:B------:R-:W-:Y:S02]  /*1f80*/  ISETP.NE.AND P0, PT, R19, RZ, PT ;  /* 0x000000ff1300720c */ /* 0x000fe40003f05270 */
[----:B------:R-:W-:Y:S01]  /*1f90*/  LEA R26, R18, R24, 0x2 ;  /* 0x00000018121a7211 */ /* 0x000fe200078e10ff */
[----:B------:R-:W-:Y:S01]  /*1fa0*/  LDS R16, [R24] ;  /* 0x0000000018107984 */ /* 0x000fe20000000800 */
[----:B----4-:R-:W-:-:S02]  /*1fb0*/  IADD3 R21, PT, PT, R21, 0x4, RZ ;  /* 0x0000000415157810 */ /* 0x010fc40007ffe0ff */
[C---:B------:R-:W-:Y:S02]  /*1fc0*/  LEA R28, R18.reuse, R26, 0x2 ;  /* 0x0000001a121c7211 */ /* 0x040fe400078e10ff */
[----:B--2---:R-:W-:Y:S02]  /*1fd0*/  IADD3 R29, PT, PT, R29, UR11, RZ ;  /* 0x0000000b1d1d7c10 */ /* 0x004fe4000fffe0ff */
[C---:B------:R-:W-:Y:S01]  /*1fe0*/  LEA R15, R18.reuse, R28, 0x2 ;  /* 0x0000001c120f7211 */ /* 0x040fe200078e10ff */
[----:B0-----:R-:W0:Y:S03]  /*1ff0*/  LDS R11, [R28] ;  /* 0x000000001c0b7984 */ /* 0x001e260000000800 */
[C---:B------:R-:W-:Y:S02]  /*2000*/  LEA R17, R18.reuse, R15, 0x2 ;  /* 0x0000000f12117211 */ /* 0x040fe400078e10ff */
[----:B------:R-:W2:Y:S02]  /*2010*/  LDS R15, [R15] ;  /* 0x000000000f0f7984 */ /* 0x000ea40000000800 */
[----:B------:R-:W-:-:S02]  /*2020*/  LEA R35, R18, R17, 0x2 ;  /* 0x0000001112237211 */ /* 0x000fc400078e10ff */
[----:B------:R-:W-:Y:S02]  /*2030*/  LDS R17, [R17] ;  /* 0x0000000011117984 */ /* 0x000fe40000000800 */
[----:B-----5:R-:W-:Y:S02]  /*2040*/  LEA R12, R18, R35, 0x2 ;  /* 0x00000023120c7211 */ /* 0x020fe400078e10ff */
[----:B------:R-:W4:Y:S01]  /*2050*/  LDS R35, [R35] ;  /* 0x0000000023237984 */ /* 0x000f220000000800 */
[C---:B-1----:R-:W-:Y:S01]  /*2060*/  FADD R14, R10.reuse, -R37 ;  /* 0x800000250a0e7221 */ /* 0x042fe20000000000 */
[C---:B---3--:R-:W-:Y:S01]  /*2070*/  FADD R20, R10.reuse, -R20 ;  /* 0x800000140a147221 */ /* 0x048fe20000000000 */
[C---:B------:R-:W-:Y:S01]  /*2080*/  FADD R13, R10.reuse, -R13 ;  /* 0x8000000d0a0d7221 */ /* 0x040fe20000000000 */
[----:B0-----:R-:W-:Y:S01]  /*2090*/  FADD R11, R10, -R11 ;  /* 0x8000000b0a0b7221 */ /* 0x001fe20000000000 */
[----:B------:R-:W-:Y:S01]  /*20a0*/  FFMA R25, R14, R14, R25 ;  /* 0x0000000e0e197223 */ /* 0x000fe20000000019 */
[----:B------:R-:W-:Y:S01]  /*20b0*/  LEA R14, R18, R12, 0x2 ;  /* 0x0000000c120e7211 */ /* 0x000fe200078e10ff */
[----:B------:R-:W-:Y:S01]  /*20c0*/  FFMA R23, R20, R20, R23 ;  /* 0x0000001414177223 */ /* 0x000fe20000000017 */
[----:B------:R-:W-:Y:S01]  /*20d0*/  FADD R20, R10, -R16 ;  /* 0x800000100a147221 */ /* 0x000fe20000000000 */
[----:B------:R-:W-:Y:S01]  /*20e0*/  FFMA R30, R13, R13, R30 ;  /* 0x0000000d0d1e7223 */ /* 0x000fe2000000001e */
[----:B------:R-:W-:Y:S01]  /*20f0*/  LEA R37, R18, R14, 0x2 ;  /* 0x0000000e12257211 */ /* 0x000fe200078e10ff */
[----:B------:R-:W0:Y:S01]  /*2100*/  LDS R13, [R26] ;  /* 0x000000001a0d7984 */ /* 0x000e220000000800 */
[----:B------:R-:W-:Y:S01]  /*2110*/  FFMA R27, R20, R20, R27 ;  /* 0x00000014141b7223 */ /* 0x000fe2000000001b */
[----:B------:R-:W-:Y:S01]  /*2120*/  FFMA R0, R11, R11, R0 ;  /* 0x0000000b0b007223 */ /* 0x000fe20000000000 */
[----:B------:R-:W-:Y:S01]  /*2130*/  LEA R16, R18, R37, 0x2 ;  /* 0x0000002512107211 */ /* 0x000fe200078e10ff */
[----:B------:R-:W1:Y:S01]  /*2140*/  LDS R14, [R14] ;  /* 0x000000000e0e7984 */ /* 0x000e620000000800 */
[C---:B--2---:R-:W-:Y:S01]  /*2150*/  FADD R15, R10.reuse, -R15 ;  /* 0x8000000f0a0f7221 */ /* 0x044fe20000000000 */
[----:B----4-:R-:W-:Y:S01]  /*2160*/  FADD R35, R10, -R35 ;  /* 0x800000230a237221 */ /* 0x010fe20000000000 */
[C---:B------:R-:W-:Y:S01]  /*2170*/  LEA R24, R18.reuse, R16, 0x2 ;  /* 0x0000001012187211 */ /* 0x040fe200078e10ff */
[----:B------:R-:W2:Y:S01]  /*2180*/  LDS R12, [R12] ;  /* 0x000000000c0c7984 */ /* 0x000ea20000000800 */
[----:B------:R-:W-:Y:S01]  /*2190*/  FFMA R2, R15, R15, R2 ;  /* 0x0000000f0f027223 */ /* 0x000fe20000000002 */
[----:B------:R-:W-:Y:S01]  /*21a0*/  FFMA R4, R35, R35, R4 ;  /* 0x0000002323047223 */ /* 0x000fe20000000004 */
[C---:B------:R-:W-:Y:S01]  /*21b0*/  LEA R22, R18.reuse, R24, 0x2 ;  /* 0x0000001812167211 */ /* 0x040fe200078e10ff */
[----:B------:R-:W3:Y:S03]  /*21c0*/  LDS R37, [R37] ;  /* 0x0000000025257984 */ /* 0x000ee60000000800 */
[----:B------:R-:W-:Y:S01]  /*21d0*/  LEA R20, R18, R22, 0x2 ;  /* 0x0000001612147211 */ /* 0x000fe200078e10ff */
[----:B------:R-:W4:Y:S04]  /*21e0*/  LDS R16, [R16] ;  /* 0x0000000010107984 */ /* 0x000f280000000800 */
[----:B------:R-:W5:Y:S04]  /*21f0*/  LDS R24, [R24] ;  /* 0x0000000018187984 */ /* 0x000f680000000800 */
[----:B------:R-:W5:Y:S04]  /*2200*/  LDS R22, [R22] ;  /* 0x0000000016167984 */ /* 0x000f680000000800 */
[----:B------:R-:W5:Y:S01]  /*2210*/  LDS R20, [R20] ;  /* 0x0000000014147984 */ /* 0x000f620000000800 */
[C---:B0-----:R-:W-:Y:S01]  /*2220*/  FADD R26, R10.reuse, -R13 ;  /* 0x8000000d0a1a7221 */ /* 0x041fe20000000000 */
[----:B-1----:R-:W-:-:S03]  /*2230*/  FADD R11, R10, -R14 ;  /* 0x8000000e0a0b7221 */ /* 0x002fc60000000000 */
[----:B------:R-:W-:Y:S01]  /*2240*/  FFMA R31, R26, R26, R31 ;  /* 0x0000001a1a1f7223 */ /* 0x000fe2000000001f */
[C---:B------:R-:W-:Y:S01]  /*2250*/  FADD R26, R10.reuse, -R17 ;  /* 0x800000110a1a7221 */ /* 0x040fe20000000000 */
[----:B------:R-:W-:Y:S01]  /*2260*/  FFMA R6, R11, R11, R6 ;  /* 0x0000000b0b067223 */ /* 0x000fe20000000006 */
[----:B--2---:R-:W-:Y:S02]  /*2270*/  FADD R12, R10, -R12 ;  /* 0x8000000c0a0c7221 */ /* 0x004fe40000000000 */
[----:B------:R-:W-:Y:S01]  /*2280*/  FFMA R3, R26, R26, R3 ;  /* 0x0000001a1a037223 */ /* 0x000fe20000000003 */
[----:B---3--:R-:W-:Y:S01]  /*2290*/  FADD R14, R10, -R37 ;  /* 0x800000250a0e7221 */ /* 0x008fe20000000000 */
[----:B------:R-:W-:Y:S01]  /*22a0*/  FFMA R5, R12, R12, R5 ;  /* 0x0000000c0c057223 */ /* 0x000fe20000000005 */
[----:B----4-:R-:W-:Y:S02]  /*22b0*/  FADD R11, R10, -R16 ;  /* 0x800000100a0b7221 */ /* 0x010fe40000000000 */
[----:B------:R-:W-:Y:S01]  /*22c0*/  FFMA R7, R14, R14, R7 ;  /* 0x0000000e0e077223 */ /* 0x000fe20000000007 */
[C---:B-----5:R-:W-:Y:S01]  /*22d0*/  FADD R24, R10.reuse, -R24 ;  /* 0x800000180a187221 */ /* 0x060fe20000000000 */
[----:B------:R-:W-:Y:S01]  /*22e0*/  FFMA R8, R11, R11, R8 ;  /* 0x0000000b0b087223 */ /* 0x000fe20000000008 */
[----:B------:R-:W-:-:S02]  /*22f0*/  FADD R13, R10, -R22 ;  /* 0x800000160a0d7221 */ /* 0x000fc40000000000 */
[----:B------:R-:W-:Y:S01]  /*2300*/  FFMA R9, R24, R24, R9 ;  /* 0x0000001818097223 */ /* 0x000fe20000000009 */
[----:B------:R-:W-:Y:S01]  /*2310*/  FADD R20, R10, -R20 ;  /* 0x800000140a147221 */ /* 0x000fe20000000000 */
[----:B------:R-:W-:-:S03]  /*2320*/  FFMA R32, R13, R13, R32 ;  /* 0x0000000d0d207223 */ /* 0x000fc60000000020 */
[----:B------:R-:W-:Y:S01]  /*2330*/  FFMA R33, R20, R20, R33 ;  /* 0x0000001414217223 */ /* 0x000fe20000000021 */
[----:B------:R-:W-:Y:S06]  /*2340*/  @P0 BRA `(.L_x_2) ;  /* 0xfffffff800e40947 */ /* 0x000fec000383ffff */
.L_x_6:
[----:B------:R-:W0:Y:S08]  /*2350*/  LDC R37, c[0x0][0x398] ;  /* 0x0000e600ff257b82 */ /* 0x000e300000000800 */
[----:B------:R-:W4:Y:S01]  /*2360*/  LDC.64 R16, c[0x0][0x390] ;  /* 0x0000e400ff107b82 */ /* 0x000f220000000a00 */
[----:B0-----:R-:W-:Y:S01]  /*2370*/  IMAD R11, R37, UR4, R36 ;  /* 0x00000004250b7c24 */ /* 0x001fe2000f8e0224 */
[----:B-1----:R-:W-:-:S04]  /*2380*/  IADD3 R36, PT, PT, R36, UR6, RZ ;  /* 0x0000000624247c10 */ /* 0x002fc8000fffe0ff */
[----:B------:R-:W-:Y:S01]  /*2390*/  ISETP.GE.AND P0, PT, R36, R37, PT ;  /* 0x000000252400720c */ /* 0x000fe20003f06270 */
[----:B----4-:R-:W-:-:S05]  /*23a0*/  IMAD.WIDE R16, R11, 0x4, R16 ;  /* 0x000000040b107825 */ /* 0x010fca00078e0210 */
[----:B------:R0:W-:Y:S01]  /*23b0*/  STG.E desc[UR8][R16.64], R30 ;  /* 0x0000001e10007986 */ /* 0x0001e2000c101908 */
[----:B------:R-:W-:-:S05]  /*23c0*/  IMAD.WIDE R20, R37, 0x4, R16 ;  /* 0x0000000425147825 */ /* 0x000fca00078e0210 */
        /* <DEDUP_REMOVED lines=11> */
[----:B0-----:R-:W-:-:S05]  /*2480*/  IMAD.WIDE R16, R37, 0x4, R14 ;  /* 0x0000000425107825 */ /* 0x001fca00078e020e */
[----:B------:R0:W-:Y:S01]  /*2490*/  STG.E desc[UR8][R16.64], R3 ;  /* 0x0000000310007986 */ /* 0x0001e2000c101908 */
[----:B------:R-:W-:-:S05]  /*24a0*/  IMAD.WIDE R18, R37, 0x4, R16 ;  /* 0x0000000425127825 */ /* 0x000fca00078e0210 */
[----:B------:R0:W-:Y:S01]  /*24b0*/  STG.E desc[UR8][R18.64], R4 ;  /* 0x0000000412007986 */ /* 0x0001e2000c101908 */
[----:B-1----:R-:W-:-:S05]  /*24c0*/  IMAD.WIDE R20, R37, 0x4, R18 ;  /* 0x0000000425147825 */ /* 0x002fca00078e0212 */
[----:B------:R0:W-:Y:S01]  /*24d0*/  STG.E desc[UR8][R20.64], R5 ;  /* 0x0000000514007986 */ /* 0x0001e2000c101908 */
[----:B----4-:R-:W-:-:S05]  /*24e0*/  IMAD.WIDE R22, R37, 0x4, R20 ;  /* 0x0000000425167825 */ /* 0x010fca00078e0214 */
[----:B------:R0:W-:Y:S01]  /*24f0*/  STG.E desc[UR8][R22.64], R6 ;  /* 0x0000000616007986 */ /* 0x0001e2000c101908 */
[----:B------:R-:W-:-:S05]  /*2500*/  IMAD.WIDE R24, R37, 0x4, R22 ;  /* 0x0000000425187825 */ /* 0x000fca00078e0216 */
[----:B------:R0:W-:Y:S01]  /*2510*/  STG.E desc[UR8][R24.64], R7 ;  /* 0x0000000718007986 */ /* 0x0001e2000c101908 */
[----:B-----5:R-:W-:-:S05]  /*2520*/  IMAD.WIDE R26, R37, 0x4, R24 ;  /* 0x00000004251a7825 */ /* 0x020fca00078e0218 */
[----:B------:R0:W-:Y:S01]  /*2530*/  STG.E desc[UR8][R26.64], R8 ;  /* 0x000000081a007986 */ /* 0x0001e2000c101908 */
[----:B--2---:R-:W-:-:S05]  /*2540*/  IMAD.WIDE R30, R37, 0x4, R26 ;  /* 0x00000004251e7825 */ /* 0x004fca00078e021a */
[----:B------:R0:W-:Y:S01]  /*2550*/  STG.E desc[UR8][R30.64], R9 ;  /* 0x000000091e007986 */ /* 0x0001e2000c101908 */
[----:B------:R-:W-:-:S05]  /*2560*/  IMAD.WIDE R10, R37, 0x4, R30 ;  /* 0x00000004250a7825 */ /* 0x000fca00078e021e */
[----:B------:R0:W-:Y:S01]  /*2570*/  STG.E desc[UR8][R10.64], R32 ;  /* 0x000000200a007986 */ /* 0x0001e2000c101908 */
[----:B------:R-:W-:-:S05]  /*2580*/  IMAD.WIDE R28, R37, 0x4, R10 ;  /* 0x00000004251c7825 */ /* 0x000fca00078e020a */
[----:B------:R0:W-:Y:S01]  /*2590*/  STG.E desc[UR8][R28.64], R33 ;  /* 0x000000211c007986 */ /* 0x0001e2000c101908 */
[----:B------:R-:W-:Y:S05]  /*25a0*/  @!P0 BRA `(.L_x_0) ;  /* 0xffffffe0007c8947 */ /* 0x000fea000383ffff */
[----:B---3--:R-:W-:Y:S05]  /*25b0*/  EXIT ;  /* 0x000000000000794d */ /* 0x008fea0003800000 */
.L_x_7:
[----:B------:R-:W-:-:S00]  /*25c0*/  BRA `(.L_x_7) ;  /* 0xfffffffc00fc7947 */ /* 0x000fc0000383ffff */
[----:B------:R-:W-:-:S00]  /*25d0*/  NOP ;  /* 0x0000000000007918 */ /* 0x000fc00000000000 */
        /* <DEDUP_REMOVED lines=10> */
.L_x_8:


//--------------------- .nv.shared._Z12gpuDistancesPfS_S_iii --------------------------
	.section	.nv.shared._Z12gpuDistancesPfS_S_iii,"aw",@nobits
	.sectionflags	@""
	.align	16
	.zero		1024


//--------------------- .nv.shared.reserved.0     --------------------------
	.section	.nv.shared.reserved.0,"aw",@nobits
	.weak		__nv_reservedSMEM_offset_0_alias
	.size		__nv_reservedSMEM_offset_0_alias, 0, 64
	.other		__nv_reservedSMEM_offset_0_alias,@"STO_CUDA_RESERVED_SHARED STV_DEFAULT"
__nv_reservedSMEM_offset_0_alias:
	.zero		0
	.zero		64


//--------------------- .nv.constant0._Z12gpuDistancesPfS_S_iii --------------------------
	.section	.nv.constant0._Z12gpuDistancesPfS_S_iii,"a",@progbits
	.sectionflags	@""
	.align	4
.nv.constant0._Z12gpuDistancesPfS_S_iii:
	.zero		932


//--------------------- SYMBOLS --------------------------

	.type		.nv.reservedSmem.offset0,@object
	.size		.nv.reservedSmem.offset0,0x4
	.type		.nv.reservedSmem.cap,@object
	.size		.nv.reservedSmem.cap,0x4
